	.target	sm_100a

	.elftype	@"ET_EXEC"


//--------------------- .note.nv.tkinfo           --------------------------
	.section	.note.nv.tkinfo,"",@"SHT_NOTE"
	.sectionflags	@"SHF_NOTE_NV_TKINFO"
	.tkinfo
        /*0018*/ 	.word	0x00000002
        /*0030*/ 	.string	""
        /*0030*/ 	.string	"ptxas"
        /*0030*/ 	.string	"Cuda compilation tools, release 13.0, V13.0.88"
        /*0030*/ 	.string	"Build cuda_13.0.r13.0/compiler.36424714_0"
        /*0030*/ 	.string	"-arch sm_100a -m 64 "



//--------------------- .note.nv.cuinfo           --------------------------
	.section	.note.nv.cuinfo,"",@"SHT_NOTE"
	.sectionflags	@"SHF_NOTE_NV_CUINFO"
        /*0018*/ 	.short	0x0002
        /*001a*/ 	.short	0x0064
        /*001c*/ 	.short	0x0082
	.zero		2


//--------------------- .nv.info                  --------------------------
	.section	.nv.info,"",@"SHT_CUDA_INFO"
	.align	4


	//----- nvinfo : EIATTR_REGCOUNT
	.align		4
        /*0000*/ 	.byte	0x04, 0x2f
        /*0002*/ 	.short	(.L_19 - .L_18)
	.align		4
.L_18:
        /*0004*/ 	.word	index@(_ZN7cutlass13device_kernelINS_4conv6kernel13ConvUniversalINS1_16ConvProblemShapeILNS1_8OperatorE0ELi2EEENS1_10collective14CollectiveConvINS1_47MainloopSm100TmaUmmaWarpSpecializedImplicitGemmILS5_0ELi17ELi2ELi1ELi2EN4cute5tupleIJNSA_1CILi2EEENSC_ILi1EEESE_EEEEENSB_IJNSC_ILi64EEENSC_ILi128EEENSB_IJSH_EEEEEENS_12float_e4m3_tESL_NSA_8TiledMMAINSA_8MMA_AtomIJNSA_10MMA_TraitsINSA_19SM100_MMA_F8F6F4_SSEJSL_SL_fSH_SI_NSA_17integral_constantINSA_4UMMA5MajorELSS_0EEEST_NSQ_INSR_7ScaleInELSU_0EEESV_EEEEEENSA_6LayoutINSB_IJSE_SE_SE_EEENSB_IJNSC_ILi0EEES10_S10_EEEEENSB_IJNSA_10UnderscoreES13_S13_EEEEENS7_6detail27Sm100ImplicitGemmTileTraitsINSA_20SM90_TMA_LOAD_IM2COLENSA_14ComposedLayoutINSA_7SwizzleILi2ELi4ELi3EEENSA_18smem_ptr_flag_bitsILi8EEENSY_INSB_IJNSC_ILi8EEESH_EEENSB_IJSH_SE_EEEEEEEvEENS17_INSA_23SM90_TMA_LOAD_MULTICASTES1I_vEEEENS_8epilogue10collective18CollectiveEpilogueINS1N_23Sm100TmaWarpSpecializedILi2ELi2ELi32ELb0ELb0EEEJSK_NSB_IJNSY_ISH_SE_EES1S_EEESL_NSB_IJNSB_IJlllEEESE_S10_EEESL_S1V_NS1N_6fusion15FusionCallbacksIS1R_NS1W_17LinearCombinationISL_fSL_fLNS_15FloatRoundStyleE2EEESK_S1T_JEEENSA_5SM1004TMEM4LOAD26SM100_TMEM_LOAD_16dp32b32xES18_S1I_NSA_39AutoVectorizingCopyWithAssumedAlignmentILi128EEENSA_21SM90_TMA_STORE_IM2COLES1I_S27_S27_EEEvvEEEEvNT_6ParamsE)
        /*0008*/ 	.word	0x0000007d


	//----- nvinfo : EIATTR_FRAME_SIZE
	.align		4
.L_19:
        /*000c*/ 	.byte	0x04, 0x11
        /*000e*/ 	.short	(.L_21 - .L_20)
	.align		4
.L_20:
        /*0010*/ 	.word	index@($__internal_2_$__cuda_sm10x_tcgen05_guardrail_trap_unallocated_columns_being_dealloced)
        /*0014*/ 	.word	0x00000008


	//----- nvinfo : EIATTR_FRAME_SIZE
	.align		4
.L_21:
        /*0018*/ 	.byte	0x04, 0x11
        /*001a*/ 	.short	(.L_23 - .L_22)
	.align		4
.L_22:
        /*001c*/ 	.word	index@($__internal_1_$__cuda_sm10x_tcgen05_guardrail_trap_phase_invalid_during_alloc)
        /*0020*/ 	.word	0x00000008


	//----- nvinfo : EIATTR_FRAME_SIZE
	.align		4
.L_23:
        /*0024*/ 	.byte	0x04, 0x11
        /*0026*/ 	.short	(.L_25 - .L_24)
	.align		4
.L_24:
        /*0028*/ 	.word	index@($__internal_0_$__cuda_sm10x_tcgen05_guardrail_trap_col_being_dealloced_not_returned_by_alloc)
        /*002c*/ 	.word	0x00000008


	//----- nvinfo : EIATTR_FRAME_SIZE
	.align		4
.L_25:
        /*0030*/ 	.byte	0x04, 0x11
        /*0032*/ 	.short	(.L_27 - .L_26)
	.align		4
.L_26:
        /*0034*/ 	.word	index@(_ZN7cutlass13device_kernelINS_4conv6kernel13ConvUniversalINS1_16ConvProblemShapeILNS1_8OperatorE0ELi2EEENS1_10collective14CollectiveConvINS1_47MainloopSm100TmaUmmaWarpSpecializedImplicitGemmILS5_0ELi17ELi2ELi1ELi2EN4cute5tupleIJNSA_1CILi2EEENSC_ILi1EEESE_EEEEENSB_IJNSC_ILi64EEENSC_ILi128EEENSB_IJSH_EEEEEENS_12float_e4m3_tESL_NSA_8TiledMMAINSA_8MMA_AtomIJNSA_10MMA_TraitsINSA_19SM100_MMA_F8F6F4_SSEJSL_SL_fSH_SI_NSA_17integral_constantINSA_4UMMA5MajorELSS_0EEEST_NSQ_INSR_7ScaleInELSU_0EEESV_EEEEEENSA_6LayoutINSB_IJSE_SE_SE_EEENSB_IJNSC_ILi0EEES10_S10_EEEEENSB_IJNSA_10UnderscoreES13_S13_EEEEENS7_6detail27Sm100ImplicitGemmTileTraitsINSA_20SM90_TMA_LOAD_IM2COLENSA_14ComposedLayoutINSA_7SwizzleILi2ELi4ELi3EEENSA_18smem_ptr_flag_bitsILi8EEENSY_INSB_IJNSC_ILi8EEESH_EEENSB_IJSH_SE_EEEEEEEvEENS17_INSA_23SM90_TMA_LOAD_MULTICASTES1I_vEEEENS_8epilogue10collective18CollectiveEpilogueINS1N_23Sm100TmaWarpSpecializedILi2ELi2ELi32ELb0ELb0EEEJSK_NSB_IJNSY_ISH_SE_EES1S_EEESL_NSB_IJNSB_IJlllEEESE_S10_EEESL_S1V_NS1N_6fusion15FusionCallbacksIS1R_NS1W_17LinearCombinationISL_fSL_fLNS_15FloatRoundStyleE2EEESK_S1T_JEEENSA_5SM1004TMEM4LOAD26SM100_TMEM_LOAD_16dp32b32xES18_S1I_NSA_39AutoVectorizingCopyWithAssumedAlignmentILi128EEENSA_21SM90_TMA_STORE_IM2COLES1I_S27_S27_EEEvvEEEEvNT_6ParamsE)
        /*0038*/ 	.word	0x00000008


	//----- nvinfo : EIATTR_MIN_STACK_SIZE
	.align		4
.L_27:
        /*003c*/ 	.byte	0x04, 0x12
        /*003e*/ 	.short	(.L_29 - .L_28)
	.align		4
.L_28:
        /*0040*/ 	.word	index@(_ZN7cutlass13device_kernelINS_4conv6kernel13ConvUniversalINS1_16ConvProblemShapeILNS1_8OperatorE0ELi2EEENS1_10collective14CollectiveConvINS1_47MainloopSm100TmaUmmaWarpSpecializedImplicitGemmILS5_0ELi17ELi2ELi1ELi2EN4cute5tupleIJNSA_1CILi2EEENSC_ILi1EEESE_EEEEENSB_IJNSC_ILi64EEENSC_ILi128EEENSB_IJSH_EEEEEENS_12float_e4m3_tESL_NSA_8TiledMMAINSA_8MMA_AtomIJNSA_10MMA_TraitsINSA_19SM100_MMA_F8F6F4_SSEJSL_SL_fSH_SI_NSA_17integral_constantINSA_4UMMA5MajorELSS_0EEEST_NSQ_INSR_7ScaleInELSU_0EEESV_EEEEEENSA_6LayoutINSB_IJSE_SE_SE_EEENSB_IJNSC_ILi0EEES10_S10_EEEEENSB_IJNSA_10UnderscoreES13_S13_EEEEENS7_6detail27Sm100ImplicitGemmTileTraitsINSA_20SM90_TMA_LOAD_IM2COLENSA_14ComposedLayoutINSA_7SwizzleILi2ELi4ELi3EEENSA_18smem_ptr_flag_bitsILi8EEENSY_INSB_IJNSC_ILi8EEESH_EEENSB_IJSH_SE_EEEEEEEvEENS17_INSA_23SM90_TMA_LOAD_MULTICASTES1I_vEEEENS_8epilogue10collective18CollectiveEpilogueINS1N_23Sm100TmaWarpSpecializedILi2ELi2ELi32ELb0ELb0EEEJSK_NSB_IJNSY_ISH_SE_EES1S_EEESL_NSB_IJNSB_IJlllEEESE_S10_EEESL_S1V_NS1N_6fusion15FusionCallbacksIS1R_NS1W_17LinearCombinationISL_fSL_fLNS_15FloatRoundStyleE2EEESK_S1T_JEEENSA_5SM1004TMEM4LOAD26SM100_TMEM_LOAD_16dp32b32xES18_S1I_NSA_39AutoVectorizingCopyWithAssumedAlignmentILi128EEENSA_21SM90_TMA_STORE_IM2COLES1I_S27_S27_EEEvvEEEEvNT_6ParamsE)
        /*0044*/ 	.word	0x00000008
.L_29:


//--------------------- .nv.compat                --------------------------
	.section	.nv.compat,"",@"SHT_CUDA_COMPAT_INFO"
	.align	4
        /*0000*/ 	.byte	0x02, 0x09, 0x01, 0x00, 0x02, 0x02, 0x02, 0x00, 0x02, 0x05, 0x05, 0x00, 0x03, 0x07, 0x01, 0x01
        /*0010*/ 	.byte	0x02, 0x03, 0x01, 0x00, 0x02, 0x06, 0x01, 0x00, 0x04, 0x0b, 0x08, 0x00, 0x09, 0x00, 0x00, 0x00
        /*0020*/ 	.byte	0x00, 0x00, 0x00, 0x00


//--------------------- .nv.info._ZN7cutlass13device_kernelINS_4conv6kernel13ConvUniversalINS1_16ConvProblemShapeILNS1_8OperatorE0ELi2EEENS1_10collective14CollectiveConvINS1_47MainloopSm100TmaUmmaWarpSpecializedImplicitGemmILS5_0ELi17ELi2ELi1ELi2EN4cute5tupleIJNSA_1CILi2EEENSC_ILi1EEESE_EEEEENSB_IJNSC_ILi64EEENSC_ILi128EEENSB_IJSH_EEEEEENS_12float_e4m3_tESL_NSA_8TiledMMAINSA_8MMA_AtomIJNSA_10MMA_TraitsINSA_19SM100_MMA_F8F6F4_SSEJSL_SL_fSH_SI_NSA_17integral_constantINSA_4UMMA5MajorELSS_0EEEST_NSQ_INSR_7ScaleInELSU_0EEESV_EEEEEENSA_6LayoutINSB_IJSE_SE_SE_EEENSB_IJNSC_ILi0EEES10_S10_EEEEENSB_IJNSA_10UnderscoreES13_S13_EEEEENS7_6detail27Sm100ImplicitGemmTileTraitsINSA_20SM90_TMA_LOAD_IM2COLENSA_14ComposedLayoutINSA_7SwizzleILi2ELi4ELi3EEENSA_18smem_ptr_flag_bitsILi8EEENSY_INSB_IJNSC_ILi8EEESH_EEENSB_IJSH_SE_EEEEEEEvEENS17_INSA_23SM90_TMA_LOAD_MULTICASTES1I_vEEEENS_8epilogue10collective18CollectiveEpilogueINS1N_23Sm100TmaWarpSpecializedILi2ELi2ELi32ELb0ELb0EEEJSK_NSB_IJNSY_ISH_SE_EES1S_EEESL_NSB_IJNSB_IJlllEEESE_S10_EEESL_S1V_NS1N_6fusion15FusionCallbacksIS1R_NS1W_17LinearCombinationISL_fSL_fLNS_15FloatRoundStyleE2EEESK_S1T_JEEENSA_5SM1004TMEM4LOAD26SM100_TMEM_LOAD_16dp32b32xES18_S1I_NSA_39AutoVectorizingCopyWithAssumedAlignmentILi128EEENSA_21SM90_TMA_STORE_IM2COLES1I_S27_S27_EEEvvEEEEvNT_6ParamsE --------------------------
	.section	.nv.info._ZN7cutlass13device_kernelINS_4conv6kernel13ConvUniversalINS1_16ConvProblemShapeILNS1_8OperatorE0ELi2EEENS1_10collective14CollectiveConvINS1_47MainloopSm100TmaUmmaWarpSpecializedImplicitGemmILS5_0ELi17ELi2ELi1ELi2EN4cute5tupleIJNSA_1CILi2EEENSC_ILi1EEESE_EEEEENSB_IJNSC_ILi64EEENSC_ILi128EEENSB_IJSH_EEEEEENS_12float_e4m3_tESL_NSA_8TiledMMAINSA_8MMA_AtomIJNSA_10MMA_TraitsINSA_19SM100_MMA_F8F6F4_SSEJSL_SL_fSH_SI_NSA_17integral_constantINSA_4UMMA5MajorELSS_0EEEST_NSQ_INSR_7ScaleInELSU_0EEESV_EEEEEENSA_6LayoutINSB_IJSE_SE_SE_EEENSB_IJNSC_ILi0EEES10_S10_EEEEENSB_IJNSA_10UnderscoreES13_S13_EEEEENS7_6detail27Sm100ImplicitGemmTileTraitsINSA_20SM90_TMA_LOAD_IM2COLENSA_14ComposedLayoutINSA_7SwizzleILi2ELi4ELi3EEENSA_18smem_ptr_flag_bitsILi8EEENSY_INSB_IJNSC_ILi8EEESH_EEENSB_IJSH_SE_EEEEEEEvEENS17_INSA_23SM90_TMA_LOAD_MULTICASTES1I_vEEEENS_8epilogue10collective18CollectiveEpilogueINS1N_23Sm100TmaWarpSpecializedILi2ELi2ELi32ELb0ELb0EEEJSK_NSB_IJNSY_ISH_SE_EES1S_EEESL_NSB_IJNSB_IJlllEEESE_S10_EEESL_S1V_NS1N_6fusion15FusionCallbacksIS1R_NS1W_17LinearCombinationISL_fSL_fLNS_15FloatRoundStyleE2EEESK_S1T_JEEENSA_5SM1004TMEM4LOAD26SM100_TMEM_LOAD_16dp32b32xES18_S1I_NSA_39AutoVectorizingCopyWithAssumedAlignmentILi128EEENSA_21SM90_TMA_STORE_IM2COLES1I_S27_S27_EEEvvEEEEvNT_6ParamsE,"",@"SHT_CUDA_INFO"
	.sectionflags	@""
	.align	4


	//----- nvinfo : EIATTR_CUDA_API_VERSION
	.align		4
        /*0000*/ 	.byte	0x04, 0x37
        /*0002*/ 	.short	(.L_31 - .L_30)
.L_30:
        /*0004*/ 	.word	0x00000082


	//----- nvinfo : EIATTR_KPARAM_INFO
	.align		4
.L_31:
        /*0008*/ 	.byte	0x04, 0x17
        /*000a*/ 	.short	(.L_33 - .L_32)
.L_32:
        /*000c*/ 	.word	0x00000000
        /*0010*/ 	.short	0x0000
        /*0012*/ 	.short	0x0000
        /*0014*/ 	.byte	0x00, 0xf0, 0x01, 0x20


	//----- nvinfo : EIATTR_AT_ENTRY_FRAGMENTS
	.align		4
.L_33:
        /*0018*/ 	.byte	0x04, 0x4f
        /*001a*/ 	.short	(.L_35 - .L_34)


	//   ....[0]....
.L_34:
        /*001c*/ 	.word	0x00000006


	//----- nvinfo : EIATTR_RESERVED_SMEM_USED
	.align		4
.L_35:
        /*0020*/ 	.byte	0x01, 0x41
	.zero		2


	//----- nvinfo : EIATTR_SPARSE_MMA_MASK
	.align		4
        /*0024*/ 	.byte	0x03, 0x50
        /*0026*/ 	.short	0x0000


	//----- nvinfo : EIATTR_TCGEN05_1CTA_USED
	.align		4
        /*0028*/ 	.byte	0x01, 0x51
	.zero		2


	//----- nvinfo : EIATTR_MAXREG_COUNT
	.align		4
        /*002c*/ 	.byte	0x03, 0x1b
        /*002e*/ 	.short	0x00ff


	//----- nvinfo : EIATTR_NUM_BARRIERS
	.align		4
        /*0030*/ 	.byte	0x02, 0x4c
        /*0032*/ 	.byte	0x07
	.zero		1


	//----- nvinfo : EIATTR_EXTERNS
	.align		4
        /*0034*/ 	.byte	0x04, 0x0f
        /*0036*/ 	.short	(.L_37 - .L_36)


	//   ....[0]....
	.align		4
.L_36:
        /*0038*/ 	.word	index@(__assertfail)


	//----- nvinfo : EIATTR_MERCURY_ISA_VERSION
	.align		4
.L_37:
        /*003c*/ 	.byte	0x03, 0x5f
        /*003e*/ 	.short	0x0101


	//----- nvinfo : EIATTR_INT_WARP_WIDE_INSTR_OFFSETS
	.align		4
        /*0040*/ 	.byte	0x04, 0x31
        /*0042*/ 	.short	(.L_39 - .L_38)


	//   ....[0]....
.L_38:
        /*0044*/ 	.word	0x00004390


	//   ....[1]....
        /*0048*/ 	.word	0x000043b0


	//   ....[2]....
        /*004c*/ 	.word	0x000043e0


	//   ....[3]....
        /*0050*/ 	.word	0x00005060


	//   ....[4]....
        /*0054*/ 	.word	0x00005100


	//   ....[5]....
        /*0058*/ 	.word	0x000051c0


	//   ....[6]....
        /*005c*/ 	.word	0x000052c0


	//----- nvinfo : EIATTR_COOP_GROUP_MASK_REGIDS
	.align		4
.L_39:
        /*0060*/ 	.byte	0x04, 0x29
        /*0062*/ 	.short	(.L_41 - .L_40)


	//   ....[0]....
.L_40:
        /*0064*/ 	.word	0xffffffff


	//   ....[1]....
        /*0068*/ 	.word	0xffffffff


	//   ....[2]....
        /*006c*/ 	.word	0xffffffff


	//   ....[3]....
        /*0070*/ 	.word	0xffffffff


	//   ....[4]....
        /*0074*/ 	.word	0xffffffff


	//   ....[5]....
        /*0078*/ 	.word	0xffffffff


	//   ....[6]....
        /*007c*/ 	.word	0xffffffff


	//   ....[7]....
        /*0080*/ 	.word	0xffffffff


	//   ....[8]....
        /*0084*/ 	.word	0xffffffff


	//   ....[9]....
        /*0088*/ 	.word	0xffffffff


	//   ....[10]....
        /*008c*/ 	.word	0xffffffff


	//   ....[11]....
        /*0090*/ 	.word	0xffffffff


	//   ....[12]....
        /*0094*/ 	.word	0xffffffff


	//----- nvinfo : EIATTR_COOP_GROUP_INSTR_OFFSETS
	.align		4
.L_41:
        /*0098*/ 	.byte	0x04, 0x28
        /*009a*/ 	.short	(.L_43 - .L_42)


	//   ....[0]....
.L_42:
        /*009c*/ 	.word	0x00000090


	//   ....[1]....
        /*00a0*/ 	.word	0x00000500


	//   ....[2]....
        /*00a4*/ 	.word	0x00000860


	//   ....[3]....
        /*00a8*/ 	.word	0x000009c0


	//   ....[4]....
        /*00ac*/ 	.word	0x00000ac0


	//   ....[5]....
        /*00b0*/ 	.word	0x00000c10


	//   ....[6]....
        /*00b4*/ 	.word	0x00000e10


	//   ....[7]....
        /*00b8*/ 	.word	0x00002450


	//   ....[8]....
        /*00bc*/ 	.word	0x000037b0


	//   ....[9]....
        /*00c0*/ 	.word	0x000039c0


	//   ....[10]....
        /*00c4*/ 	.word	0x000039f0


	//   ....[11]....
        /*00c8*/ 	.word	0x00004270


	//   ....[12]....
        /*00cc*/ 	.word	0x000044b0


	//----- nvinfo : EIATTR_VRC_CTA_INIT_COUNT
	.align		4
.L_43:
        /*00d0*/ 	.byte	0x02, 0x4a
        /*00d2*/ 	.byte	0x80
	.zero		1


	//----- nvinfo : EIATTR_SYSCALL_OFFSETS
	.align		4
        /*00d4*/ 	.byte	0x04, 0x46
        /*00d6*/ 	.short	(.L_45 - .L_44)


	//   ....[0]....
.L_44:
        /*00d8*/ 	.word	0x00005ef0


	//   ....[1]....
        /*00dc*/ 	.word	0x00006030


	//   ....[2]....
        /*00e0*/ 	.word	0x000069b0


	//   ....[3]....
        /*00e4*/ 	.word	0x00007770


	//----- nvinfo : EIATTR_MBARRIER_INSTR_OFFSETS
	.align		4
.L_45:
        /*00e8*/ 	.byte	0x04, 0x39
        /*00ea*/ 	.short	(.L_47 - .L_46)


	//   ....[0]....
.L_46:
        /*00ec*/ 	.word	0x00000620
        /*00f0*/ 	.word	0x000000ff
        /*00f4*/ 	.word	0x00000000
        /*00f8*/ 	.short	0x0100
        /*00fa*/ 	.byte	0x04
	.zero		1


	//   ....[1]....
        /*00fc*/ 	.word	0x00000630
        /*0100*/ 	.word	0x000000ff
        /*0104*/ 	.word	0x00000088
        /*0108*/ 	.short	0x0100
        /*010a*/ 	.byte	0x04
	.zero		1


	//   ....[2]....
        /*010c*/ 	.word	0x00000640
        /*0110*/ 	.word	0x000000ff
        /*0114*/ 	.word	0x00000008
        /*0118*/ 	.short	0x0100
        /*011a*/ 	.byte	0x04
	.zero		1


	//   ....[3]....
        /*011c*/ 	.word	0x00000650
        /*0120*/ 	.word	0x000000ff
        /*0124*/ 	.word	0x00000090
        /*0128*/ 	.short	0x0100
        /*012a*/ 	.byte	0x04
	.zero		1


	//   ....[4]....
        /*012c*/ 	.word	0x00000660
        /*0130*/ 	.word	0x000000ff
        /*0134*/ 	.word	0x00000010
        /*0138*/ 	.short	0x0100
        /*013a*/ 	.byte	0x04
	.zero		1


	//   ....[5]....
        /*013c*/ 	.word	0x00000670
        /*0140*/ 	.word	0x000000ff
        /*0144*/ 	.word	0x00000098
        /*0148*/ 	.short	0x0100
        /*014a*/ 	.byte	0x04
	.zero		1


	//   ....[6]....
        /*014c*/ 	.word	0x00000680
        /*0150*/ 	.word	0x000000ff
        /*0154*/ 	.word	0x00000018
        /*0158*/ 	.short	0x0100
        /*015a*/ 	.byte	0x04
	.zero		1


	//   ....[7]....
        /*015c*/ 	.word	0x00000690
        /*0160*/ 	.word	0x000000ff
        /*0164*/ 	.word	0x000000a0
        /*0168*/ 	.short	0x0100
        /*016a*/ 	.byte	0x04
	.zero		1


	//   ....[8]....
        /*016c*/ 	.word	0x000006a0
        /*0170*/ 	.word	0x000000ff
        /*0174*/ 	.word	0x00000020
        /*0178*/ 	.short	0x0100
        /*017a*/ 	.byte	0x04
	.zero		1


	//   ....[9]....
        /*017c*/ 	.word	0x000006b0
        /*0180*/ 	.word	0x000000ff
        /*0184*/ 	.word	0x000000a8
        /*0188*/ 	.short	0x0100
        /*018a*/ 	.byte	0x04
	.zero		1


	//   ....[10]....
        /*018c*/ 	.word	0x000006c0
        /*0190*/ 	.word	0x000000ff
        /*0194*/ 	.word	0x00000028
        /*0198*/ 	.short	0x0100
        /*019a*/ 	.byte	0x04
	.zero		1


	//   ....[11]....
        /*019c*/ 	.word	0x000006d0
        /*01a0*/ 	.word	0x000000ff
        /*01a4*/ 	.word	0x000000b0
        /*01a8*/ 	.short	0x0100
        /*01aa*/ 	.byte	0x04
	.zero		1


	//   ....[12]....
        /*01ac*/ 	.word	0x000006e0
        /*01b0*/ 	.word	0x000000ff
        /*01b4*/ 	.word	0x00000030
        /*01b8*/ 	.short	0x0100
        /*01ba*/ 	.byte	0x04
	.zero		1


	//   ....[13]....
        /*01bc*/ 	.word	0x000006f0
        /*01c0*/ 	.word	0x000000ff
        /*01c4*/ 	.word	0x000000b8
        /*01c8*/ 	.short	0x0100
        /*01ca*/ 	.byte	0x04
	.zero		1


	//   ....[14]....
        /*01cc*/ 	.word	0x00000700
        /*01d0*/ 	.word	0x000000ff
        /*01d4*/ 	.word	0x00000038
        /*01d8*/ 	.short	0x0100
        /*01da*/ 	.byte	0x04
	.zero		1


	//   ....[15]....
        /*01dc*/ 	.word	0x00000710
        /*01e0*/ 	.word	0x000000ff
        /*01e4*/ 	.word	0x000000c0
        /*01e8*/ 	.short	0x0100
        /*01ea*/ 	.byte	0x04
	.zero		1


	//   ....[16]....
        /*01ec*/ 	.word	0x00000720
        /*01f0*/ 	.word	0x000000ff
        /*01f4*/ 	.word	0x00000040
        /*01f8*/ 	.short	0x0100
        /*01fa*/ 	.byte	0x04
	.zero		1


	//   ....[17]....
        /*01fc*/ 	.word	0x00000730
        /*0200*/ 	.word	0x000000ff
        /*0204*/ 	.word	0x000000c8
        /*0208*/ 	.short	0x0100
        /*020a*/ 	.byte	0x04
	.zero		1


	//   ....[18]....
        /*020c*/ 	.word	0x00000740
        /*0210*/ 	.word	0x000000ff
        /*0214*/ 	.word	0x00000048
        /*0218*/ 	.short	0x0100
        /*021a*/ 	.byte	0x04
	.zero		1


	//   ....[19]....
        /*021c*/ 	.word	0x00000750
        /*0220*/ 	.word	0x000000ff
        /*0224*/ 	.word	0x000000d0
        /*0228*/ 	.short	0x0100
        /*022a*/ 	.byte	0x04
	.zero		1


	//   ....[20]....
        /*022c*/ 	.word	0x00000760
        /*0230*/ 	.word	0x000000ff
        /*0234*/ 	.word	0x00000050
        /*0238*/ 	.short	0x0100
        /*023a*/ 	.byte	0x04
	.zero		1


	//   ....[21]....
        /*023c*/ 	.word	0x00000770
        /*0240*/ 	.word	0x000000ff
        /*0244*/ 	.word	0x000000d8
        /*0248*/ 	.short	0x0100
        /*024a*/ 	.byte	0x04
	.zero		1


	//   ....[22]....
        /*024c*/ 	.word	0x00000780
        /*0250*/ 	.word	0x000000ff
        /*0254*/ 	.word	0x00000058
        /*0258*/ 	.short	0x0100
        /*025a*/ 	.byte	0x04
	.zero		1


	//   ....[23]....
        /*025c*/ 	.word	0x00000790
        /*0260*/ 	.word	0x000000ff
        /*0264*/ 	.word	0x000000e0
        /*0268*/ 	.short	0x0100
        /*026a*/ 	.byte	0x04
	.zero		1


	//   ....[24]....
        /*026c*/ 	.word	0x000007a0
        /*0270*/ 	.word	0x000000ff
        /*0274*/ 	.word	0x00000060
        /*0278*/ 	.short	0x0100
        /*027a*/ 	.byte	0x04
	.zero		1


	//   ....[25]....
        /*027c*/ 	.word	0x000007b0
        /*0280*/ 	.word	0x000000ff
        /*0284*/ 	.word	0x000000e8
        /*0288*/ 	.short	0x0100
        /*028a*/ 	.byte	0x04
	.zero		1


	//   ....[26]....
        /*028c*/ 	.word	0x000007c0
        /*0290*/ 	.word	0x000000ff
        /*0294*/ 	.word	0x00000068
        /*0298*/ 	.short	0x0100
        /*029a*/ 	.byte	0x04
	.zero		1


	//   ....[27]....
        /*029c*/ 	.word	0x000007d0
        /*02a0*/ 	.word	0x000000ff
        /*02a4*/ 	.word	0x000000f0
        /*02a8*/ 	.short	0x0100
        /*02aa*/ 	.byte	0x04
	.zero		1


	//   ....[28]....
        /*02ac*/ 	.word	0x000007e0
        /*02b0*/ 	.word	0x000000ff
        /*02b4*/ 	.word	0x00000070
        /*02b8*/ 	.short	0x0100
        /*02ba*/ 	.byte	0x04
	.zero		1


	//   ....[29]....
        /*02bc*/ 	.word	0x000007f0
        /*02c0*/ 	.word	0x000000ff
        /*02c4*/ 	.word	0x000000f8
        /*02c8*/ 	.short	0x0100
        /*02ca*/ 	.byte	0x04
	.zero		1


	//   ....[30]....
        /*02cc*/ 	.word	0x00000800
        /*02d0*/ 	.word	0x000000ff
        /*02d4*/ 	.word	0x00000078
        /*02d8*/ 	.short	0x0100
        /*02da*/ 	.byte	0x04
	.zero		1


	//   ....[31]....
        /*02dc*/ 	.word	0x00000810
        /*02e0*/ 	.word	0x000000ff
        /*02e4*/ 	.word	0x00000100
        /*02e8*/ 	.short	0x0100
        /*02ea*/ 	.byte	0x04
	.zero		1


	//   ....[32]....
        /*02ec*/ 	.word	0x00000820
        /*02f0*/ 	.word	0x000000ff
        /*02f4*/ 	.word	0x00000080
        /*02f8*/ 	.short	0x0100
        /*02fa*/ 	.byte	0x04
	.zero		1


	//   ....[33]....
        /*02fc*/ 	.word	0x00000830
        /*0300*/ 	.word	0x000000ff
        /*0304*/ 	.word	0x00000108
        /*0308*/ 	.short	0x0100
        /*030a*/ 	.byte	0x04
	.zero		1


	//   ....[34]....
        /*030c*/ 	.word	0x00000970
        /*0310*/ 	.word	0x000000ff
        /*0314*/ 	.word	0x00000110
        /*0318*/ 	.short	0x0100
        /*031a*/ 	.byte	0x04
	.zero		1


	//   ....[35]....
        /*031c*/ 	.word	0x00000980
        /*0320*/ 	.word	0x000000ff
        /*0324*/ 	.word	0x00000120
        /*0328*/ 	.short	0x0100
        /*032a*/ 	.byte	0x04
	.zero		1


	//   ....[36]....
        /*032c*/ 	.word	0x00000990
        /*0330*/ 	.word	0x000000ff
        /*0334*/ 	.word	0x00000118
        /*0338*/ 	.short	0x0100
        /*033a*/ 	.byte	0x04
	.zero		1


	//   ....[37]....
        /*033c*/ 	.word	0x000009a0
        /*0340*/ 	.word	0x000000ff
        /*0344*/ 	.word	0x00000128
        /*0348*/ 	.short	0x0100
        /*034a*/ 	.byte	0x04
	.zero		1


	//   ....[38]....
        /*034c*/ 	.word	0x00000a90
        /*0350*/ 	.word	0x000000ff
        /*0354*/ 	.word	0x00000130
        /*0358*/ 	.short	0x0100
        /*035a*/ 	.byte	0x06
	.zero		1


	//   ....[39]....
        /*035c*/ 	.word	0x00000aa0
        /*0360*/ 	.word	0x000000ff
        /*0364*/ 	.word	0x00000138
        /*0368*/ 	.short	0x0100
        /*036a*/ 	.byte	0x06
	.zero		1


	//   ....[40]....
        /*036c*/ 	.word	0x00000be0
        /*0370*/ 	.word	0x000000ff
        /*0374*/ 	.word	0x00000140
        /*0378*/ 	.short	0x0100
        /*037a*/ 	.byte	0x06
	.zero		1


	//   ....[41]....
        /*037c*/ 	.word	0x00000bf0
        /*0380*/ 	.word	0x000000ff
        /*0384*/ 	.word	0x00000148
        /*0388*/ 	.short	0x0100
        /*038a*/ 	.byte	0x06
	.zero		1


	//   ....[42]....
        /*038c*/ 	.word	0x00000d20
        /*0390*/ 	.word	0x000000ff
        /*0394*/ 	.word	0x00000150
        /*0398*/ 	.short	0x0100
        /*039a*/ 	.byte	0x04
	.zero		1


	//   ....[43]....
        /*039c*/ 	.word	0x00000d30
        /*03a0*/ 	.word	0x000000ff
        /*03a4*/ 	.word	0x00000160
        /*03a8*/ 	.short	0x0100
        /*03aa*/ 	.byte	0x04
	.zero		1


	//   ....[44]....
        /*03ac*/ 	.word	0x00000d40
        /*03b0*/ 	.word	0x000000ff
        /*03b4*/ 	.word	0x00000158
        /*03b8*/ 	.short	0x0100
        /*03ba*/ 	.byte	0x04
	.zero		1


	//   ....[45]....
        /*03bc*/ 	.word	0x00000d50
        /*03c0*/ 	.word	0x000000ff
        /*03c4*/ 	.word	0x00000168
        /*03c8*/ 	.short	0x0100
        /*03ca*/ 	.byte	0x04
	.zero		1


	//   ....[46]....
        /*03cc*/ 	.word	0x00001900
        /*03d0*/ 	.word	0x000000ff
        /*03d4*/ 	.word	0x00000088
        /*03d8*/ 	.short	0x010a
        /*03da*/ 	.byte	0x04
	.zero		1


	//   ....[47]....
        /*03dc*/ 	.word	0x00001b50
        /*03e0*/ 	.word	0x000000ff
        /*03e4*/ 	.word	0x00000088
        /*03e8*/ 	.short	0x010a
        /*03ea*/ 	.byte	0x09
	.zero		1


	//   ....[48]....
        /*03ec*/ 	.word	0x00001ce0
        /*03f0*/ 	.word	0x000000ff
        /*03f4*/ 	.word	0x00000088
        /*03f8*/ 	.short	0x010a
        /*03fa*/ 	.byte	0x07
	.zero		1


	//   ....[49]....
        /*03fc*/ 	.word	0x00001ec0
        /*0400*/ 	.word	0x000000ff
        /*0404*/ 	.word	0x00000138
        /*0408*/ 	.short	0x0101
        /*040a*/ 	.byte	0x18
	.zero		1


	//   ....[50]....
        /*040c*/ 	.word	0x00001ee0
        /*0410*/ 	.word	0x000000ff
        /*0414*/ 	.word	0x00000088
        /*0418*/ 	.short	0x010a
        /*041a*/ 	.byte	0x04
	.zero		1


	//   ....[51]....
        /*041c*/ 	.word	0x000020f0
        /*0420*/ 	.word	0x000000ff
        /*0424*/ 	.word	0x00000088
        /*0428*/ 	.short	0x010a
        /*042a*/ 	.byte	0x09
	.zero		1


	//   ....[52]....
        /*042c*/ 	.word	0x00002280
        /*0430*/ 	.word	0x000000ff
        /*0434*/ 	.word	0x00000088
        /*0438*/ 	.short	0x010a
        /*043a*/ 	.byte	0x07
	.zero		1


	//   ....[53]....
        /*043c*/ 	.word	0x00002460
        /*0440*/ 	.word	0x000000ff
        /*0444*/ 	.word	0x00000140
        /*0448*/ 	.short	0x010a
        /*044a*/ 	.byte	0x18
	.zero		1


	//   ....[54]....
        /*044c*/ 	.word	0x00002520
        /*0450*/ 	.word	0x000000ff
        /*0454*/ 	.word	0x00000000
        /*0458*/ 	.short	0x0101
        /*045a*/ 	.byte	0x04
	.zero		1


	//   ....[55]....
        /*045c*/ 	.word	0x00002b10
        /*0460*/ 	.word	0x000000ff
        /*0464*/ 	.word	0x00000000
        /*0468*/ 	.short	0x010a
        /*046a*/ 	.byte	0x04
	.zero		1


	//   ....[56]....
        /*046c*/ 	.word	0x00002ba0
        /*0470*/ 	.word	0x000000ff
        /*0474*/ 	.word	0x00000000
        /*0478*/ 	.short	0x010a
        /*047a*/ 	.byte	0x05
	.zero		1


	//   ....[57]....
        /*047c*/ 	.word	0x00002c30
        /*0480*/ 	.word	0x000000ff
        /*0484*/ 	.word	0x00000000
        /*0488*/ 	.short	0x010a
        /*048a*/ 	.byte	0x05
	.zero		1


	//   ....[58]....
        /*048c*/ 	.word	0x00002cc0
        /*0490*/ 	.word	0x000000ff
        /*0494*/ 	.word	0x00000000
        /*0498*/ 	.short	0x010a
        /*049a*/ 	.byte	0x05
	.zero		1


	//   ....[59]....
        /*049c*/ 	.word	0x00002d50
        /*04a0*/ 	.word	0x000000ff
        /*04a4*/ 	.word	0x00000000
        /*04a8*/ 	.short	0x010a
        /*04aa*/ 	.byte	0x05
	.zero		1


	//   ....[60]....
        /*04ac*/ 	.word	0x00002de0
        /*04b0*/ 	.word	0x000000ff
        /*04b4*/ 	.word	0x00000000
        /*04b8*/ 	.short	0x010a
        /*04ba*/ 	.byte	0x05
	.zero		1


	//   ....[61]....
        /*04bc*/ 	.word	0x00002e70
        /*04c0*/ 	.word	0x000000ff
        /*04c4*/ 	.word	0x00000000
        /*04c8*/ 	.short	0x010a
        /*04ca*/ 	.byte	0x05
	.zero		1


	//   ....[62]....
        /*04cc*/ 	.word	0x00002f00
        /*04d0*/ 	.word	0x000000ff
        /*04d4*/ 	.word	0x00000000
        /*04d8*/ 	.short	0x010a
        /*04da*/ 	.byte	0x05
	.zero		1


	//   ....[63]....
        /*04dc*/ 	.word	0x00002f90
        /*04e0*/ 	.word	0x000000ff
        /*04e4*/ 	.word	0x00000000
        /*04e8*/ 	.short	0x010a
        /*04ea*/ 	.byte	0x05
	.zero		1


	//   ....[64]....
        /*04ec*/ 	.word	0x00003020
        /*04f0*/ 	.word	0x000000ff
        /*04f4*/ 	.word	0x00000000
        /*04f8*/ 	.short	0x010a
        /*04fa*/ 	.byte	0x05
	.zero		1


	//   ....[65]....
        /*04fc*/ 	.word	0x000030b0
        /*0500*/ 	.word	0x000000ff
        /*0504*/ 	.word	0x00000000
        /*0508*/ 	.short	0x010a
        /*050a*/ 	.byte	0x05
	.zero		1


	//   ....[66]....
        /*050c*/ 	.word	0x00003140
        /*0510*/ 	.word	0x000000ff
        /*0514*/ 	.word	0x00000000
        /*0518*/ 	.short	0x010a
        /*051a*/ 	.byte	0x05
	.zero		1


	//   ....[67]....
        /*051c*/ 	.word	0x000031d0
        /*0520*/ 	.word	0x000000ff
        /*0524*/ 	.word	0x00000000
        /*0528*/ 	.short	0x010a
        /*052a*/ 	.byte	0x05
	.zero		1


	//   ....[68]....
        /*052c*/ 	.word	0x00003260
        /*0530*/ 	.word	0x000000ff
        /*0534*/ 	.word	0x00000000
        /*0538*/ 	.short	0x010a
        /*053a*/ 	.byte	0x05
	.zero		1


	//   ....[69]....
        /*053c*/ 	.word	0x000032f0
        /*0540*/ 	.word	0x000000ff
        /*0544*/ 	.word	0x00000000
        /*0548*/ 	.short	0x010a
        /*054a*/ 	.byte	0x05
	.zero		1


	//   ....[70]....
        /*054c*/ 	.word	0x00003380
        /*0550*/ 	.word	0x000000ff
        /*0554*/ 	.word	0x00000000
        /*0558*/ 	.short	0x010a
        /*055a*/ 	.byte	0x05
	.zero		1


	//   ....[71]....
        /*055c*/ 	.word	0x00003420
        /*0560*/ 	.word	0x00000000
        /*0564*/ 	.word	0x00000000
        /*0568*/ 	.short	0x010a
        /*056a*/ 	.byte	0xff
	.zero		1


	//   ....[72]....
        /*056c*/ 	.word	0x00003570
        /*0570*/ 	.word	0x000000ff
        /*0574*/ 	.word	0x00000148
        /*0578*/ 	.short	0x010a
        /*057a*/ 	.byte	0x04
	.zero		1


	//   ....[73]....
        /*057c*/ 	.word	0x00003610
        /*0580*/ 	.word	0x000000ff
        /*0584*/ 	.word	0x00000140
        /*0588*/ 	.short	0x010a
        /*058a*/ 	.byte	0x04
	.zero		1


	//   ....[74]....
        /*058c*/ 	.word	0x000036b0
        /*0590*/ 	.word	0x000000ff
        /*0594*/ 	.word	0x00000000
        /*0598*/ 	.short	0x0101
        /*059a*/ 	.byte	0x05
	.zero		1


	//   ....[75]....
        /*059c*/ 	.word	0x000036f0
        /*05a0*/ 	.word	0x000000ff
        /*05a4*/ 	.word	0x00000148
        /*05a8*/ 	.short	0x0106
        /*05aa*/ 	.byte	0x04
	.zero		1


	//   ....[76]....
        /*05ac*/ 	.word	0x00003730
        /*05b0*/ 	.word	0x00000000
        /*05b4*/ 	.word	0x00000148
        /*05b8*/ 	.short	0x010a
        /*05ba*/ 	.byte	0xff
	.zero		1


	//   ....[77]....
        /*05bc*/ 	.word	0x00003c70
        /*05c0*/ 	.word	0x000000ff
        /*05c4*/ 	.word	0x00000140
        /*05c8*/ 	.short	0x010a
        /*05ca*/ 	.byte	0x12
	.zero		1


	//   ....[78]....
        /*05cc*/ 	.word	0x00003d20
        /*05d0*/ 	.word	0x000000ff
        /*05d4*/ 	.word	0x00000000
        /*05d8*/ 	.short	0x0101
        /*05da*/ 	.byte	0x1d
	.zero		1


	//   ....[79]....
        /*05dc*/ 	.word	0x00003d30
        /*05e0*/ 	.word	0x000000ff
        /*05e4*/ 	.word	0x00000160
        /*05e8*/ 	.short	0x010a
        /*05ea*/ 	.byte	0x17
	.zero		1


	//   ....[80]....
        /*05ec*/ 	.word	0x00003dc0
        /*05f0*/ 	.word	0x000000ff
        /*05f4*/ 	.word	0x00000000
        /*05f8*/ 	.short	0x010a
        /*05fa*/ 	.byte	0x04
	.zero		1


	//   ....[81]....
        /*05fc*/ 	.word	0x00003e30
        /*0600*/ 	.word	0x000000ff
        /*0604*/ 	.word	0x00000000
        /*0608*/ 	.short	0x010a
        /*060a*/ 	.byte	0x10
	.zero		1


	//   ....[82]....
        /*060c*/ 	.word	0x00003f70
        /*0610*/ 	.word	0x000000ff
        /*0614*/ 	.word	0x00000000
        /*0618*/ 	.short	0x010a
        /*061a*/ 	.byte	0x04
	.zero		1


	//   ....[83]....
        /*061c*/ 	.word	0x000041c0
        /*0620*/ 	.word	0x000000ff
        /*0624*/ 	.word	0x00000000
        /*0628*/ 	.short	0x010a
        /*062a*/ 	.byte	0x04
	.zero		1


	//   ....[84]....
        /*062c*/ 	.word	0x00004250
        /*0630*/ 	.word	0x000000ff
        /*0634*/ 	.word	0x00000000
        /*0638*/ 	.short	0x010a
        /*063a*/ 	.byte	0x04
	.zero		1


	//   ....[85]....
        /*063c*/ 	.word	0x000047b0
        /*0640*/ 	.word	0x000000ff
        /*0644*/ 	.word	0x00000140
        /*0648*/ 	.short	0x010a
        /*064a*/ 	.byte	0x19
	.zero		1


	//   ....[86]....
        /*064c*/ 	.word	0x00004850
        /*0650*/ 	.word	0x000000ff
        /*0654*/ 	.word	0x00000000
        /*0658*/ 	.short	0x0101
        /*065a*/ 	.byte	0x29
	.zero		1


	//   ....[87]....
        /*065c*/ 	.word	0x00004da0
        /*0660*/ 	.word	0x000000ff
        /*0664*/ 	.word	0x00000138
        /*0668*/ 	.short	0x010a
        /*066a*/ 	.byte	0x19
	.zero		1


	//   ....[88]....
        /*066c*/ 	.word	0x00004f40
        /*0670*/ 	.word	0x000000ff
        /*0674*/ 	.word	0x00000120
        /*0678*/ 	.short	0x010a
        /*067a*/ 	.byte	0x19
	.zero		1


	//   ....[89]....
        /*067c*/ 	.word	0x00005180
        /*0680*/ 	.word	0x000000ff
        /*0684*/ 	.word	0x00000110
        /*0688*/ 	.short	0x010b
        /*068a*/ 	.byte	0x19
	.zero		1


	//   ....[90]....
        /*068c*/ 	.word	0x00005190
        /*0690*/ 	.word	0x000000ff
        /*0694*/ 	.word	0x00000000
        /*0698*/ 	.short	0x0101
        /*069a*/ 	.byte	0x2b
	.zero		1


	//   ....[91]....
        /*069c*/ 	.word	0x000051a0
        /*06a0*/ 	.word	0x000000ff
        /*06a4*/ 	.word	0x00000128
        /*06a8*/ 	.short	0x010a
        /*06aa*/ 	.byte	0x19
	.zero		1


	//   ....[92]....
        /*06ac*/ 	.word	0x00005370
        /*06b0*/ 	.word	0x000000ff
        /*06b4*/ 	.word	0x00000118
        /*06b8*/ 	.short	0x010b
        /*06ba*/ 	.byte	0x19
	.zero		1


	//   ....[93]....
        /*06bc*/ 	.word	0x00005380
        /*06c0*/ 	.word	0x000000ff
        /*06c4*/ 	.word	0x00000000
        /*06c8*/ 	.short	0x0101
        /*06ca*/ 	.byte	0x2a
	.zero		1


	//   ....[94]....
        /*06cc*/ 	.word	0x000053b0
        /*06d0*/ 	.word	0x000000ff
        /*06d4*/ 	.word	0x00000120
        /*06d8*/ 	.short	0x010a
        /*06da*/ 	.byte	0x19
	.zero		1


	//   ....[95]....
        /*06dc*/ 	.word	0x000053f0
        /*06e0*/ 	.word	0x00000000
        /*06e4*/ 	.word	0x00000128
        /*06e8*/ 	.short	0x010a
        /*06ea*/ 	.byte	0xff
	.zero		1


	//   ....[96]....
        /*06ec*/ 	.word	0x000057a0
        /*06f0*/ 	.word	0x000000ff
        /*06f4*/ 	.word	0x00000140
        /*06f8*/ 	.short	0x010a
        /*06fa*/ 	.byte	0x30
	.zero		1


	//   ....[97]....
        /*06fc*/ 	.word	0x00005870
        /*0700*/ 	.word	0x000000ff
        /*0704*/ 	.word	0x00000000
        /*0708*/ 	.short	0x0101
        /*070a*/ 	.byte	0x04
	.zero		1


	//   ....[98]....
        /*070c*/ 	.word	0x00006480
        /*0710*/ 	.word	0x00000000
        /*0714*/ 	.word	0x00000110
        /*0718*/ 	.short	0x010a
        /*071a*/ 	.byte	0xff
	.zero		1


	//   ....[99]....
        /*071c*/ 	.word	0x00006530
        /*0720*/ 	.word	0x00000071
        /*0724*/ 	.word	0x00000150
        /*0728*/ 	.short	0x010a
        /*072a*/ 	.byte	0xff
	.zero		1


	//   ....[100]....
        /*072c*/ 	.word	0x000066f0
        /*0730*/ 	.word	0x00000000
        /*0734*/ 	.word	0x00000110
        /*0738*/ 	.short	0x010a
        /*073a*/ 	.byte	0xff
	.zero		1


	//   ....[101]....
        /*073c*/ 	.word	0x00006820
        /*0740*/ 	.word	0x00000002
        /*0744*/ 	.word	0x00000000
        /*0748*/ 	.short	0x0101
        /*074a*/ 	.byte	0xff
	.zero		1


	//   ....[102]....
        /*074c*/ 	.word	0x00006880
        /*0750*/ 	.word	0x00000071
        /*0754*/ 	.word	0x00000150
        /*0758*/ 	.short	0x010a
        /*075a*/ 	.byte	0xff
	.zero		1


	//   ....[103]....
        /*075c*/ 	.word	0x00007410
        /*0760*/ 	.word	0x00000079
        /*0764*/ 	.word	0x00000110
        /*0768*/ 	.short	0x010a
        /*076a*/ 	.byte	0xff
	.zero		1


	//   ....[104]....
        /*076c*/ 	.word	0x000074e0
        /*0770*/ 	.word	0x00000079
        /*0774*/ 	.word	0x00000110
        /*0778*/ 	.short	0x010a
        /*077a*/ 	.byte	0xff
	.zero		1


	//   ....[105]....
        /*077c*/ 	.word	0x000075f0
        /*0780*/ 	.word	0x00000000
        /*0784*/ 	.word	0x00000000
        /*0788*/ 	.short	0x0101
        /*078a*/ 	.byte	0xff
	.zero		1


	//   ....[106]....
        /*078c*/ 	.word	0x00007a80
        /*0790*/ 	.word	0x000000ff
        /*0794*/ 	.word	0x00000000
        /*0798*/ 	.short	0x0101
        /*079a*/ 	.byte	0x04
	.zero		1


	//   ....[107]....
        /*079c*/ 	.word	0x000082a0
        /*07a0*/ 	.word	0x00000000
        /*07a4*/ 	.word	0x00000088
        /*07a8*/ 	.short	0x010a
        /*07aa*/ 	.byte	0xff
	.zero		1


	//   ....[108]....
        /*07ac*/ 	.word	0x00008300
        /*07b0*/ 	.word	0x00000000
        /*07b4*/ 	.word	0x00000088
        /*07b8*/ 	.short	0x010a
        /*07ba*/ 	.byte	0xff
	.zero		1


	//   ....[109]....
        /*07bc*/ 	.word	0x00008360
        /*07c0*/ 	.word	0x00000000
        /*07c4*/ 	.word	0x00000140
        /*07c8*/ 	.short	0x010a
        /*07ca*/ 	.byte	0xff
	.zero		1


	//   ....[110]....
        /*07cc*/ 	.word	0x000083c0
        /*07d0*/ 	.word	0x00000000
        /*07d4*/ 	.word	0x00000000
        /*07d8*/ 	.short	0x010a
        /*07da*/ 	.byte	0xff
	.zero		1


	//   ....[111]....
        /*07dc*/ 	.word	0x00008420
        /*07e0*/ 	.word	0x00000000
        /*07e4*/ 	.word	0x00000000
        /*07e8*/ 	.short	0x010a
        /*07ea*/ 	.byte	0xff
	.zero		1


	//   ....[112]....
        /*07ec*/ 	.word	0x00008480
        /*07f0*/ 	.word	0x00000000
        /*07f4*/ 	.word	0x00000000
        /*07f8*/ 	.short	0x010a
        /*07fa*/ 	.byte	0xff
	.zero		1


	//   ....[113]....
        /*07fc*/ 	.word	0x000084e0
        /*0800*/ 	.word	0x00000000
        /*0804*/ 	.word	0x00000000
        /*0808*/ 	.short	0x010a
        /*080a*/ 	.byte	0xff
	.zero		1


	//   ....[114]....
        /*080c*/ 	.word	0x00008540
        /*0810*/ 	.word	0x00000000
        /*0814*/ 	.word	0x00000000
        /*0818*/ 	.short	0x010a
        /*081a*/ 	.byte	0xff
	.zero		1


	//   ....[115]....
        /*081c*/ 	.word	0x000085a0
        /*0820*/ 	.word	0x00000000
        /*0824*/ 	.word	0x00000000
        /*0828*/ 	.short	0x010a
        /*082a*/ 	.byte	0xff
	.zero		1


	//   ....[116]....
        /*082c*/ 	.word	0x00008600
        /*0830*/ 	.word	0x00000000
        /*0834*/ 	.word	0x00000000
        /*0838*/ 	.short	0x010a
        /*083a*/ 	.byte	0xff
	.zero		1


	//   ....[117]....
        /*083c*/ 	.word	0x00008660
        /*0840*/ 	.word	0x00000000
        /*0844*/ 	.word	0x00000000
        /*0848*/ 	.short	0x010a
        /*084a*/ 	.byte	0xff
	.zero		1


	//   ....[118]....
        /*084c*/ 	.word	0x000086c0
        /*0850*/ 	.word	0x00000000
        /*0854*/ 	.word	0x00000000
        /*0858*/ 	.short	0x010a
        /*085a*/ 	.byte	0xff
	.zero		1


	//   ....[119]....
        /*085c*/ 	.word	0x00008720
        /*0860*/ 	.word	0x00000000
        /*0864*/ 	.word	0x00000000
        /*0868*/ 	.short	0x010a
        /*086a*/ 	.byte	0xff
	.zero		1


	//   ....[120]....
        /*086c*/ 	.word	0x00008780
        /*0870*/ 	.word	0x00000000
        /*0874*/ 	.word	0x00000000
        /*0878*/ 	.short	0x010a
        /*087a*/ 	.byte	0xff
	.zero		1


	//   ....[121]....
        /*087c*/ 	.word	0x000087e0
        /*0880*/ 	.word	0x00000000
        /*0884*/ 	.word	0x00000000
        /*0888*/ 	.short	0x010a
        /*088a*/ 	.byte	0xff
	.zero		1


	//   ....[122]....
        /*088c*/ 	.word	0x00008840
        /*0890*/ 	.word	0x00000000
        /*0894*/ 	.word	0x00000000
        /*0898*/ 	.short	0x010a
        /*089a*/ 	.byte	0xff
	.zero		1


	//   ....[123]....
        /*089c*/ 	.word	0x000088a0
        /*08a0*/ 	.word	0x00000000
        /*08a4*/ 	.word	0x00000000
        /*08a8*/ 	.short	0x010a
        /*08aa*/ 	.byte	0xff
	.zero		1


	//   ....[124]....
        /*08ac*/ 	.word	0x00008900
        /*08b0*/ 	.word	0x00000000
        /*08b4*/ 	.word	0x00000000
        /*08b8*/ 	.short	0x010a
        /*08ba*/ 	.byte	0xff
	.zero		1


	//   ....[125]....
        /*08bc*/ 	.word	0x00008960
        /*08c0*/ 	.word	0x00000000
        /*08c4*/ 	.word	0x00000000
        /*08c8*/ 	.short	0x010a
        /*08ca*/ 	.byte	0xff
	.zero		1


	//   ....[126]....
        /*08cc*/ 	.word	0x000089c0
        /*08d0*/ 	.word	0x00000004
        /*08d4*/ 	.word	0x00000148
        /*08d8*/ 	.short	0x010a
        /*08da*/ 	.byte	0xff
	.zero		1


	//   ....[127]....
        /*08dc*/ 	.word	0x00008a20
        /*08e0*/ 	.word	0x00000004
        /*08e4*/ 	.word	0x00000140
        /*08e8*/ 	.short	0x010a
        /*08ea*/ 	.byte	0xff
	.zero		1


	//   ....[128]....
        /*08ec*/ 	.word	0x00008a80
        /*08f0*/ 	.word	0x00000000
        /*08f4*/ 	.word	0x00000140
        /*08f8*/ 	.short	0x010a
        /*08fa*/ 	.byte	0xff
	.zero		1


	//   ....[129]....
        /*08fc*/ 	.word	0x00008ae0
        /*0900*/ 	.word	0x00000005
        /*0904*/ 	.word	0x00000160
        /*0908*/ 	.short	0x010a
        /*090a*/ 	.byte	0xff
	.zero		1


	//   ....[130]....
        /*090c*/ 	.word	0x00008b40
        /*0910*/ 	.word	0x00000000
        /*0914*/ 	.word	0x00000000
        /*0918*/ 	.short	0x010a
        /*091a*/ 	.byte	0xff
	.zero		1


	//   ....[131]....
        /*091c*/ 	.word	0x00008ba0
        /*0920*/ 	.word	0x00000000
        /*0924*/ 	.word	0x00000000
        /*0928*/ 	.short	0x010a
        /*092a*/ 	.byte	0xff
	.zero		1


	//   ....[132]....
        /*092c*/ 	.word	0x00008c00
        /*0930*/ 	.word	0x00000000
        /*0934*/ 	.word	0x00000000
        /*0938*/ 	.short	0x010a
        /*093a*/ 	.byte	0xff
	.zero		1


	//   ....[133]....
        /*093c*/ 	.word	0x00008c60
        /*0940*/ 	.word	0x00000002
        /*0944*/ 	.word	0x00000140
        /*0948*/ 	.short	0x010a
        /*094a*/ 	.byte	0xff
	.zero		1


	//   ....[134]....
        /*094c*/ 	.word	0x00008cc0
        /*0950*/ 	.word	0x00000002
        /*0954*/ 	.word	0x00000138
        /*0958*/ 	.short	0x010a
        /*095a*/ 	.byte	0xff
	.zero		1


	//   ....[135]....
        /*095c*/ 	.word	0x00008d20
        /*0960*/ 	.word	0x00000003
        /*0964*/ 	.word	0x00000120
        /*0968*/ 	.short	0x010a
        /*096a*/ 	.byte	0xff
	.zero		1


	//   ....[136]....
        /*096c*/ 	.word	0x00008d80
        /*0970*/ 	.word	0x00000003
        /*0974*/ 	.word	0x00000128
        /*0978*/ 	.short	0x010a
        /*097a*/ 	.byte	0xff
	.zero		1


	//   ....[137]....
        /*097c*/ 	.word	0x00008de0
        /*0980*/ 	.word	0x00000000
        /*0984*/ 	.word	0x00000120
        /*0988*/ 	.short	0x010a
        /*098a*/ 	.byte	0xff
	.zero		1


	//   ....[138]....
        /*098c*/ 	.word	0x00008e40
        /*0990*/ 	.word	0x00000000
        /*0994*/ 	.word	0x00000140
        /*0998*/ 	.short	0x010a
        /*099a*/ 	.byte	0xff
	.zero		1


	//   ....[139]....
        /*099c*/ 	.word	0x00008e90
        /*09a0*/ 	.word	0x00000000
        /*09a4*/ 	.word	0x00000110
        /*09a8*/ 	.short	0x010a
        /*09aa*/ 	.byte	0xff
	.zero		1


	//   ....[140]....
        /*09ac*/ 	.word	0x00008ee0
        /*09b0*/ 	.word	0x00000071
        /*09b4*/ 	.word	0x00000150
        /*09b8*/ 	.short	0x010a
        /*09ba*/ 	.byte	0xff
	.zero		1


	//   ....[141]....
        /*09bc*/ 	.word	0x00008f30
        /*09c0*/ 	.word	0x00000079
        /*09c4*/ 	.word	0x00000110
        /*09c8*/ 	.short	0x010a
        /*09ca*/ 	.byte	0xff
	.zero		1


	//----- nvinfo : EIATTR_NUM_MBARRIERS
	.align		4
.L_47:
        /*09cc*/ 	.byte	0x03, 0x38
        /*09ce*/ 	.short	0x002e


	//----- nvinfo : EIATTR_EXIT_INSTR_OFFSETS
	.align		4
        /*09d0*/ 	.byte	0x04, 0x1c
        /*09d2*/ 	.short	(.L_49 - .L_48)


	//   ....[0]....
.L_48:
        /*09d4*/ 	.word	0x00003450


	//   ....[1]....
        /*09d8*/ 	.word	0x00003700


	//   ....[2]....
        /*09dc*/ 	.word	0x00003760


	//   ....[3]....
        /*09e0*/ 	.word	0x000044c0


	//   ....[4]....
        /*09e4*/ 	.word	0x00005420


	//   ....[5]....
        /*09e8*/ 	.word	0x00005460


	//   ....[6]....
        /*09ec*/ 	.word	0x00008280


	//----- nvinfo : EIATTR_MAX_THREADS
	.align		4
.L_49:
        /*09f0*/ 	.byte	0x04, 0x05
        /*09f2*/ 	.short	(.L_51 - .L_50)
.L_50:
        /*09f4*/ 	.word	0x00000100
        /*09f8*/ 	.word	0x00000001
        /*09fc*/ 	.word	0x00000001


	//----- nvinfo : EIATTR_CRS_STACK_SIZE
	.align		4
.L_51:
        /*0a00*/ 	.byte	0x04, 0x1e
        /*0a02*/ 	.short	(.L_53 - .L_52)
.L_52:
        /*0a04*/ 	.word	0x00000000


	//----- nvinfo : EIATTR_CBANK_PARAM_SIZE
	.align		4
.L_53:
        /*0a08*/ 	.byte	0x03, 0x19
        /*0a0a*/ 	.short	0x0800


	//----- nvinfo : EIATTR_PARAM_CBANK
	.align		4
        /*0a0c*/ 	.byte	0x04, 0x0a
        /*0a0e*/ 	.short	(.L_55 - .L_54)
	.align		4
.L_54:
        /*0a10*/ 	.word	index@(.nv.constant0._ZN7cutlass13device_kernelINS_4conv6kernel13ConvUniversalINS1_16ConvProblemShapeILNS1_8OperatorE0ELi2EEENS1_10collective14CollectiveConvINS1_47MainloopSm100TmaUmmaWarpSpecializedImplicitGemmILS5_0ELi17ELi2ELi1ELi2EN4cute5tupleIJNSA_1CILi2EEENSC_ILi1EEESE_EEEEENSB_IJNSC_ILi64EEENSC_ILi128EEENSB_IJSH_EEEEEENS_12float_e4m3_tESL_NSA_8TiledMMAINSA_8MMA_AtomIJNSA_10MMA_TraitsINSA_19SM100_MMA_F8F6F4_SSEJSL_SL_fSH_SI_NSA_17integral_constantINSA_4UMMA5MajorELSS_0EEEST_NSQ_INSR_7ScaleInELSU_0EEESV_EEEEEENSA_6LayoutINSB_IJSE_SE_SE_EEENSB_IJNSC_ILi0EEES10_S10_EEEEENSB_IJNSA_10UnderscoreES13_S13_EEEEENS7_6detail27Sm100ImplicitGemmTileTraitsINSA_20SM90_TMA_LOAD_IM2COLENSA_14ComposedLayoutINSA_7SwizzleILi2ELi4ELi3EEENSA_18smem_ptr_flag_bitsILi8EEENSY_INSB_IJNSC_ILi8EEESH_EEENSB_IJSH_SE_EEEEEEEvEENS17_INSA_23SM90_TMA_LOAD_MULTICASTES1I_vEEEENS_8epilogue10collective18CollectiveEpilogueINS1N_23Sm100TmaWarpSpecializedILi2ELi2ELi32ELb0ELb0EEEJSK_NSB_IJNSY_ISH_SE_EES1S_EEESL_NSB_IJNSB_IJlllEEESE_S10_EEESL_S1V_NS1N_6fusion15FusionCallbacksIS1R_NS1W_17LinearCombinationISL_fSL_fLNS_15FloatRoundStyleE2EEESK_S1T_JEEENSA_5SM1004TMEM4LOAD26SM100_TMEM_LOAD_16dp32b32xES18_S1I_NSA_39AutoVectorizingCopyWithAssumedAlignmentILi128EEENSA_21SM90_TMA_STORE_IM2COLES1I_S27_S27_EEEvvEEEEvNT_6ParamsE)
        /*0a14*/ 	.short	0x0380
        /*0a16*/ 	.short	0x0800


	//----- nvinfo : EIATTR_SW_WAR
	.align		4
.L_55:
        /*0a18*/ 	.byte	0x04, 0x36
        /*0a1a*/ 	.short	(.L_57 - .L_56)
.L_56:
        /*0a1c*/ 	.word	0x00000008
.L_57:


//--------------------- .nv.callgraph             --------------------------
	.section	.nv.callgraph,"",@"SHT_CUDA_CALLGRAPH"
	.align	4
	.sectionentsize	8
	.align		4
        /*0000*/ 	.word	0x00000000
	.align		4
        /*0004*/ 	.word	0xffffffff
	.align		4
        /*0008*/ 	.word	index@(_ZN7cutlass13device_kernelINS_4conv6kernel13ConvUniversalINS1_16ConvProblemShapeILNS1_8OperatorE0ELi2EEENS1_10collective14CollectiveConvINS1_47MainloopSm100TmaUmmaWarpSpecializedImplicitGemmILS5_0ELi17ELi2ELi1ELi2EN4cute5tupleIJNSA_1CILi2EEENSC_ILi1EEESE_EEEEENSB_IJNSC_ILi64EEENSC_ILi128EEENSB_IJSH_EEEEEENS_12float_e4m3_tESL_NSA_8TiledMMAINSA_8MMA_AtomIJNSA_10MMA_TraitsINSA_19SM100_MMA_F8F6F4_SSEJSL_SL_fSH_SI_NSA_17integral_constantINSA_4UMMA5MajorELSS_0EEEST_NSQ_INSR_7ScaleInELSU_0EEESV_EEEEEENSA_6LayoutINSB_IJSE_SE_SE_EEENSB_IJNSC_ILi0EEES10_S10_EEEEENSB_IJNSA_10UnderscoreES13_S13_EEEEENS7_6detail27Sm100ImplicitGemmTileTraitsINSA_20SM90_TMA_LOAD_IM2COLENSA_14ComposedLayoutINSA_7SwizzleILi2ELi4ELi3EEENSA_18smem_ptr_flag_bitsILi8EEENSY_INSB_IJNSC_ILi8EEESH_EEENSB_IJSH_SE_EEEEEEEvEENS17_INSA_23SM90_TMA_LOAD_MULTICASTES1I_vEEEENS_8epilogue10collective18CollectiveEpilogueINS1N_23Sm100TmaWarpSpecializedILi2ELi2ELi32ELb0ELb0EEEJSK_NSB_IJNSY_ISH_SE_EES1S_EEESL_NSB_IJNSB_IJlllEEESE_S10_EEESL_S1V_NS1N_6fusion15FusionCallbacksIS1R_NS1W_17LinearCombinationISL_fSL_fLNS_15FloatRoundStyleE2EEESK_S1T_JEEENSA_5SM1004TMEM4LOAD26SM100_TMEM_LOAD_16dp32b32xES18_S1I_NSA_39AutoVectorizingCopyWithAssumedAlignmentILi128EEENSA_21SM90_TMA_STORE_IM2COLES1I_S27_S27_EEEvvEEEEvNT_6ParamsE)
	.align		4
        /*000c*/ 	.word	index@(__assertfail)
	.align		4
        /*0010*/ 	.word	0x00000000
	.align		4
        /*0014*/ 	.word	0xfffffffe
	.align		4
        /*0018*/ 	.word	0x00000000
	.align		4
        /*001c*/ 	.word	0xfffffffd
	.align		4
        /*0020*/ 	.word	0x00000000
	.align		4
        /*0024*/ 	.word	0xfffffffc


//--------------------- .nv.constant4             --------------------------
	.section	.nv.constant4,"a",@progbits
	.align	8
	.align		8
.nv.constant4:
        /*0000*/ 	.dword	__assertfail
	.align		8
        /*0008*/ 	.dword	__unnamed_1
	.align		8
        /*0010*/ 	.dword	__unnamed_2
	.align		8
        /*0018*/ 	.dword	_ZN39_INTERNAL_be5dd80c_4_k_cu_32f1d731_40464cuda3std3__45__cpo5beginE
	.align		8
        /*0020*/ 	.dword	_ZN39_INTERNAL_be5dd80c_4_k_cu_32f1d731_40464cuda3std3__45__cpo3endE
	.align		8
        /*0028*/ 	.dword	_ZN39_INTERNAL_be5dd80c_4_k_cu_32f1d731_40464cuda3std3__45__cpo6cbeginE
	.align		8
        /*0030*/ 	.dword	_ZN39_INTERNAL_be5dd80c_4_k_cu_32f1d731_40464cuda3std3__45__cpo4cendE
	.align		8
        /*0038*/ 	.dword	_ZN39_INTERNAL_be5dd80c_4_k_cu_32f1d731_40464cuda3std3__441_GLOBAL__N__be5dd80c_4_k_cu_32f1d731_40466ignoreE
	.align		8
        /*0040*/ 	.dword	_ZN39_INTERNAL_be5dd80c_4_k_cu_32f1d731_40464cuda3std3__419piecewise_constructE
	.align		8
        /*0048*/ 	.dword	_ZN39_INTERNAL_be5dd80c_4_k_cu_32f1d731_40464cuda3std3__48in_placeE
	.align		8
        /*0050*/ 	.dword	_ZN39_INTERNAL_be5dd80c_4_k_cu_32f1d731_40464cuda3std6ranges3__45__cpo4swapE
	.align		8
        /*0058*/ 	.dword	_ZN39_INTERNAL_be5dd80c_4_k_cu_32f1d731_40464cuda3std6ranges3__45__cpo9iter_moveE
	.align		8
        /*0060*/ 	.dword	_ZN39_INTERNAL_be5dd80c_4_k_cu_32f1d731_40464cute7productE
	.align		8
        /*0068*/ 	.dword	_ZN39_INTERNAL_be5dd80c_4_k_cu_32f1d731_40464cute1_E
	.align		8
        /*0070*/ 	.dword	$str$27
	.align		8
        /*0078*/ 	.dword	$str$28
	.align		8
        /*0080*/ 	.dword	$str$29
	.align		8
        /*0088*/ 	.dword	$str$30


//--------------------- .text._ZN7cutlass13device_kernelINS_4conv6kernel13ConvUniversalINS1_16ConvProblemShapeILNS1_8OperatorE0ELi2EEENS1_10collective14CollectiveConvINS1_47MainloopSm100TmaUmmaWarpSpecializedImplicitGemmILS5_0ELi17ELi2ELi1ELi2EN4cute5tupleIJNSA_1CILi2EEENSC_ILi1EEESE_EEEEENSB_IJNSC_ILi64EEENSC_ILi128EEENSB_IJSH_EEEEEENS_12float_e4m3_tESL_NSA_8TiledMMAINSA_8MMA_AtomIJNSA_10MMA_TraitsINSA_19SM100_MMA_F8F6F4_SSEJSL_SL_fSH_SI_NSA_17integral_constantINSA_4UMMA5MajorELSS_0EEEST_NSQ_INSR_7ScaleInELSU_0EEESV_EEEEEENSA_6LayoutINSB_IJSE_SE_SE_EEENSB_IJNSC_ILi0EEES10_S10_EEEEENSB_IJNSA_10UnderscoreES13_S13_EEEEENS7_6detail27Sm100ImplicitGemmTileTraitsINSA_20SM90_TMA_LOAD_IM2COLENSA_14ComposedLayoutINSA_7SwizzleILi2ELi4ELi3EEENSA_18smem_ptr_flag_bitsILi8EEENSY_INSB_IJNSC_ILi8EEESH_EEENSB_IJSH_SE_EEEEEEEvEENS17_INSA_23SM90_TMA_LOAD_MULTICASTES1I_vEEEENS_8epilogue10collective18CollectiveEpilogueINS1N_23Sm100TmaWarpSpecializedILi2ELi2ELi32ELb0ELb0EEEJSK_NSB_IJNSY_ISH_SE_EES1S_EEESL_NSB_IJNSB_IJlllEEESE_S10_EEESL_S1V_NS1N_6fusion15FusionCallbacksIS1R_NS1W_17LinearCombinationISL_fSL_fLNS_15FloatRoundStyleE2EEESK_S1T_JEEENSA_5SM1004TMEM4LOAD26SM100_TMEM_LOAD_16dp32b32xES18_S1I_NSA_39AutoVectorizingCopyWithAssumedAlignmentILi128EEENSA_21SM90_TMA_STORE_IM2COLES1I_S27_S27_EEEvvEEEEvNT_6ParamsE --------------------------
	.section	.text._ZN7cutlass13device_kernelINS_4conv6kernel13ConvUniversalINS1_16ConvProblemShapeILNS1_8OperatorE0ELi2EEENS1_10collective14CollectiveConvINS1_47MainloopSm100TmaUmmaWarpSpecializedImplicitGemmILS5_0ELi17ELi2ELi1ELi2EN4cute5tupleIJNSA_1CILi2EEENSC_ILi1EEESE_EEEEENSB_IJNSC_ILi64EEENSC_ILi128EEENSB_IJSH_EEEEEENS_12float_e4m3_tESL_NSA_8TiledMMAINSA_8MMA_AtomIJNSA_10MMA_TraitsINSA_19SM100_MMA_F8F6F4_SSEJSL_SL_fSH_SI_NSA_17integral_constantINSA_4UMMA5MajorELSS_0EEEST_NSQ_INSR_7ScaleInELSU_0EEESV_EEEEEENSA_6LayoutINSB_IJSE_SE_SE_EEENSB_IJNSC_ILi0EEES10_S10_EEEEENSB_IJNSA_10UnderscoreES13_S13_EEEEENS7_6detail27Sm100ImplicitGemmTileTraitsINSA_20SM90_TMA_LOAD_IM2COLENSA_14ComposedLayoutINSA_7SwizzleILi2ELi4ELi3EEENSA_18smem_ptr_flag_bitsILi8EEENSY_INSB_IJNSC_ILi8EEESH_EEENSB_IJSH_SE_EEEEEEEvEENS17_INSA_23SM90_TMA_LOAD_MULTICASTES1I_vEEEENS_8epilogue10collective18CollectiveEpilogueINS1N_23Sm100TmaWarpSpecializedILi2ELi2ELi32ELb0ELb0EEEJSK_NSB_IJNSY_ISH_SE_EES1S_EEESL_NSB_IJNSB_IJlllEEESE_S10_EEESL_S1V_NS1N_6fusion15FusionCallbacksIS1R_NS1W_17LinearCombinationISL_fSL_fLNS_15FloatRoundStyleE2EEESK_S1T_JEEENSA_5SM1004TMEM4LOAD26SM100_TMEM_LOAD_16dp32b32xES18_S1I_NSA_39AutoVectorizingCopyWithAssumedAlignmentILi128EEENSA_21SM90_TMA_STORE_IM2COLES1I_S27_S27_EEEvvEEEEvNT_6ParamsE,"ax",@progbits
	.align	128
.text._ZN7cutlass13device_kernelINS_4conv6kernel13ConvUniversalINS1_16ConvProblemShapeILNS1_8OperatorE0ELi2EEENS1_10collective14CollectiveConvINS1_47MainloopSm100TmaUmmaWarpSpecializedImplicitGemmILS5_0ELi17ELi2ELi1ELi2EN4cute5tupleIJNSA_1CILi2EEENSC_ILi1EEESE_EEEEENSB_IJNSC_ILi64EEENSC_ILi128EEENSB_IJSH_EEEEEENS_12float_e4m3_tESL_NSA_8TiledMMAINSA_8MMA_AtomIJNSA_10MMA_TraitsINSA_19SM100_MMA_F8F6F4_SSEJSL_SL_fSH_SI_NSA_17integral_constantINSA_4UMMA5MajorELSS_0EEEST_NSQ_INSR_7ScaleInELSU_0EEESV_EEEEEENSA_6LayoutINSB_IJSE_SE_SE_EEENSB_IJNSC_ILi0EEES10_S10_EEEEENSB_IJNSA_10UnderscoreES13_S13_EEEEENS7_6detail27Sm100ImplicitGemmTileTraitsINSA_20SM90_TMA_LOAD_IM2COLENSA_14ComposedLayoutINSA_7SwizzleILi2ELi4ELi3EEENSA_18smem_ptr_flag_bitsILi8EEENSY_INSB_IJNSC_ILi8EEESH_EEENSB_IJSH_SE_EEEEEEEvEENS17_INSA_23SM90_TMA_LOAD_MULTICASTES1I_vEEEENS_8epilogue10collective18CollectiveEpilogueINS1N_23Sm100TmaWarpSpecializedILi2ELi2ELi32ELb0ELb0EEEJSK_NSB_IJNSY_ISH_SE_EES1S_EEESL_NSB_IJNSB_IJlllEEESE_S10_EEESL_S1V_NS1N_6fusion15FusionCallbacksIS1R_NS1W_17LinearCombinationISL_fSL_fLNS_15FloatRoundStyleE2EEESK_S1T_JEEENSA_5SM1004TMEM4LOAD26SM100_TMEM_LOAD_16dp32b32xES18_S1I_NSA_39AutoVectorizingCopyWithAssumedAlignmentILi128EEENSA_21SM90_TMA_STORE_IM2COLES1I_S27_S27_EEEvvEEEEvNT_6ParamsE:
        .type           _ZN7cutlass13device_kernelINS_4conv6kernel13ConvUniversalINS1_16ConvProblemShapeILNS1_8OperatorE0ELi2EEENS1_10collective14CollectiveConvINS1_47MainloopSm100TmaUmmaWarpSpecializedImplicitGemmILS5_0ELi17ELi2ELi1ELi2EN4cute5tupleIJNSA_1CILi2EEENSC_ILi1EEESE_EEEEENSB_IJNSC_ILi64EEENSC_ILi128EEENSB_IJSH_EEEEEENS_12float_e4m3_tESL_NSA_8TiledMMAINSA_8MMA_AtomIJNSA_10MMA_TraitsINSA_19SM100_MMA_F8F6F4_SSEJSL_SL_fSH_SI_NSA_17integral_constantINSA_4UMMA5MajorELSS_0EEEST_NSQ_INSR_7ScaleInELSU_0EEESV_EEEEEENSA_6LayoutINSB_IJSE_SE_SE_EEENSB_IJNSC_ILi0EEES10_S10_EEEEENSB_IJNSA_10UnderscoreES13_S13_EEEEENS7_6detail27Sm100ImplicitGemmTileTraitsINSA_20SM90_TMA_LOAD_IM2COLENSA_14ComposedLayoutINSA_7SwizzleILi2ELi4ELi3EEENSA_18smem_ptr_flag_bitsILi8EEENSY_INSB_IJNSC_ILi8EEESH_EEENSB_IJSH_SE_EEEEEEEvEENS17_INSA_23SM90_TMA_LOAD_MULTICASTES1I_vEEEENS_8epilogue10collective18CollectiveEpilogueINS1N_23Sm100TmaWarpSpecializedILi2ELi2ELi32ELb0ELb0EEEJSK_NSB_IJNSY_ISH_SE_EES1S_EEESL_NSB_IJNSB_IJlllEEESE_S10_EEESL_S1V_NS1N_6fusion15FusionCallbacksIS1R_NS1W_17LinearCombinationISL_fSL_fLNS_15FloatRoundStyleE2EEESK_S1T_JEEENSA_5SM1004TMEM4LOAD26SM100_TMEM_LOAD_16dp32b32xES18_S1I_NSA_39AutoVectorizingCopyWithAssumedAlignmentILi128EEENSA_21SM90_TMA_STORE_IM2COLES1I_S27_S27_EEEvvEEEEvNT_6ParamsE,@function
        .size           _ZN7cutlass13device_kernelINS_4conv6kernel13ConvUniversalINS1_16ConvProblemShapeILNS1_8OperatorE0ELi2EEENS1_10collective14CollectiveConvINS1_47MainloopSm100TmaUmmaWarpSpecializedImplicitGemmILS5_0ELi17ELi2ELi1ELi2EN4cute5tupleIJNSA_1CILi2EEENSC_ILi1EEESE_EEEEENSB_IJNSC_ILi64EEENSC_ILi128EEENSB_IJSH_EEEEEENS_12float_e4m3_tESL_NSA_8TiledMMAINSA_8MMA_AtomIJNSA_10MMA_TraitsINSA_19SM100_MMA_F8F6F4_SSEJSL_SL_fSH_SI_NSA_17integral_constantINSA_4UMMA5MajorELSS_0EEEST_NSQ_INSR_7ScaleInELSU_0EEESV_EEEEEENSA_6LayoutINSB_IJSE_SE_SE_EEENSB_IJNSC_ILi0EEES10_S10_EEEEENSB_IJNSA_10UnderscoreES13_S13_EEEEENS7_6detail27Sm100ImplicitGemmTileTraitsINSA_20SM90_TMA_LOAD_IM2COLENSA_14ComposedLayoutINSA_7SwizzleILi2ELi4ELi3EEENSA_18smem_ptr_flag_bitsILi8EEENSY_INSB_IJNSC_ILi8EEESH_EEENSB_IJSH_SE_EEEEEEEvEENS17_INSA_23SM90_TMA_LOAD_MULTICASTES1I_vEEEENS_8epilogue10collective18CollectiveEpilogueINS1N_23Sm100TmaWarpSpecializedILi2ELi2ELi32ELb0ELb0EEEJSK_NSB_IJNSY_ISH_SE_EES1S_EEESL_NSB_IJNSB_IJlllEEESE_S10_EEESL_S1V_NS1N_6fusion15FusionCallbacksIS1R_NS1W_17LinearCombinationISL_fSL_fLNS_15FloatRoundStyleE2EEESK_S1T_JEEENSA_5SM1004TMEM4LOAD26SM100_TMEM_LOAD_16dp32b32xES18_S1I_NSA_39AutoVectorizingCopyWithAssumedAlignmentILi128EEENSA_21SM90_TMA_STORE_IM2COLES1I_S27_S27_EEEvvEEEEvNT_6ParamsE,(.L_x_180 - _ZN7cutlass13device_kernelINS_4conv6kernel13ConvUniversalINS1_16ConvProblemShapeILNS1_8OperatorE0ELi2EEENS1_10collective14CollectiveConvINS1_47MainloopSm100TmaUmmaWarpSpecializedImplicitGemmILS5_0ELi17ELi2ELi1ELi2EN4cute5tupleIJNSA_1CILi2EEENSC_ILi1EEESE_EEEEENSB_IJNSC_ILi64EEENSC_ILi128EEENSB_IJSH_EEEEEENS_12float_e4m3_tESL_NSA_8TiledMMAINSA_8MMA_AtomIJNSA_10MMA_TraitsINSA_19SM100_MMA_F8F6F4_SSEJSL_SL_fSH_SI_NSA_17integral_constantINSA_4UMMA5MajorELSS_0EEEST_NSQ_INSR_7ScaleInELSU_0EEESV_EEEEEENSA_6LayoutINSB_IJSE_SE_SE_EEENSB_IJNSC_ILi0EEES10_S10_EEEEENSB_IJNSA_10UnderscoreES13_S13_EEEEENS7_6detail27Sm100ImplicitGemmTileTraitsINSA_20SM90_TMA_LOAD_IM2COLENSA_14ComposedLayoutINSA_7SwizzleILi2ELi4ELi3EEENSA_18smem_ptr_flag_bitsILi8EEENSY_INSB_IJNSC_ILi8EEESH_EEENSB_IJSH_SE_EEEEEEEvEENS17_INSA_23SM90_TMA_LOAD_MULTICASTES1I_vEEEENS_8epilogue10collective18CollectiveEpilogueINS1N_23Sm100TmaWarpSpecializedILi2ELi2ELi32ELb0ELb0EEEJSK_NSB_IJNSY_ISH_SE_EES1S_EEESL_NSB_IJNSB_IJlllEEESE_S10_EEESL_S1V_NS1N_6fusion15FusionCallbacksIS1R_NS1W_17LinearCombinationISL_fSL_fLNS_15FloatRoundStyleE2EEESK_S1T_JEEENSA_5SM1004TMEM4LOAD26SM100_TMEM_LOAD_16dp32b32xES18_S1I_NSA_39AutoVectorizingCopyWithAssumedAlignmentILi128EEENSA_21SM90_TMA_STORE_IM2COLES1I_S27_S27_EEEvvEEEEvNT_6ParamsE)
        .other          _ZN7cutlass13device_kernelINS_4conv6kernel13ConvUniversalINS1_16ConvProblemShapeILNS1_8OperatorE0ELi2EEENS1_10collective14CollectiveConvINS1_47MainloopSm100TmaUmmaWarpSpecializedImplicitGemmILS5_0ELi17ELi2ELi1ELi2EN4cute5tupleIJNSA_1CILi2EEENSC_ILi1EEESE_EEEEENSB_IJNSC_ILi64EEENSC_ILi128EEENSB_IJSH_EEEEEENS_12float_e4m3_tESL_NSA_8TiledMMAINSA_8MMA_AtomIJNSA_10MMA_TraitsINSA_19SM100_MMA_F8F6F4_SSEJSL_SL_fSH_SI_NSA_17integral_constantINSA_4UMMA5MajorELSS_0EEEST_NSQ_INSR_7ScaleInELSU_0EEESV_EEEEEENSA_6LayoutINSB_IJSE_SE_SE_EEENSB_IJNSC_ILi0EEES10_S10_EEEEENSB_IJNSA_10UnderscoreES13_S13_EEEEENS7_6detail27Sm100ImplicitGemmTileTraitsINSA_20SM90_TMA_LOAD_IM2COLENSA_14ComposedLayoutINSA_7SwizzleILi2ELi4ELi3EEENSA_18smem_ptr_flag_bitsILi8EEENSY_INSB_IJNSC_ILi8EEESH_EEENSB_IJSH_SE_EEEEEEEvEENS17_INSA_23SM90_TMA_LOAD_MULTICASTES1I_vEEEENS_8epilogue10collective18CollectiveEpilogueINS1N_23Sm100TmaWarpSpecializedILi2ELi2ELi32ELb0ELb0EEEJSK_NSB_IJNSY_ISH_SE_EES1S_EEESL_NSB_IJNSB_IJlllEEESE_S10_EEESL_S1V_NS1N_6fusion15FusionCallbacksIS1R_NS1W_17LinearCombinationISL_fSL_fLNS_15FloatRoundStyleE2EEESK_S1T_JEEENSA_5SM1004TMEM4LOAD26SM100_TMEM_LOAD_16dp32b32xES18_S1I_NSA_39AutoVectorizingCopyWithAssumedAlignmentILi128EEENSA_21SM90_TMA_STORE_IM2COLES1I_S27_S27_EEEvvEEEEvNT_6ParamsE,@"STO_CUDA_ENTRY STV_DEFAULT"
_ZN7cutlass13device_kernelINS_4conv6kernel13ConvUniversalINS1_16ConvProblemShapeILNS1_8OperatorE0ELi2EEENS1_10collective14CollectiveConvINS1_47MainloopSm100TmaUmmaWarpSpecializedImplicitGemmILS5_0ELi17ELi2ELi1ELi2EN4cute5tupleIJNSA_1CILi2EEENSC_ILi1EEESE_EEEEENSB_IJNSC_ILi64EEENSC_ILi128EEENSB_IJSH_EEEEEENS_12float_e4m3_tESL_NSA_8TiledMMAINSA_8MMA_AtomIJNSA_10MMA_TraitsINSA_19SM100_MMA_F8F6F4_SSEJSL_SL_fSH_SI_NSA_17integral_constantINSA_4UMMA5MajorELSS_0EEEST_NSQ_INSR_7ScaleInELSU_0EEESV_EEEEEENSA_6LayoutINSB_IJSE_SE_SE_EEENSB_IJNSC_ILi0EEES10_S10_EEEEENSB_IJNSA_10UnderscoreES13_S13_EEEEENS7_6detail27Sm100ImplicitGemmTileTraitsINSA_20SM90_TMA_LOAD_IM2COLENSA_14ComposedLayoutINSA_7SwizzleILi2ELi4ELi3EEENSA_18smem_ptr_flag_bitsILi8EEENSY_INSB_IJNSC_ILi8EEESH_EEENSB_IJSH_SE_EEEEEEEvEENS17_INSA_23SM90_TMA_LOAD_MULTICASTES1I_vEEEENS_8epilogue10collective18CollectiveEpilogueINS1N_23Sm100TmaWarpSpecializedILi2ELi2ELi32ELb0ELb0EEEJSK_NSB_IJNSY_ISH_SE_EES1S_EEESL_NSB_IJNSB_IJlllEEESE_S10_EEESL_S1V_NS1N_6fusion15FusionCallbacksIS1R_NS1W_17LinearCombinationISL_fSL_fLNS_15FloatRoundStyleE2EEESK_S1T_JEEENSA_5SM1004TMEM4LOAD26SM100_TMEM_LOAD_16dp32b32xES18_S1I_NSA_39AutoVectorizingCopyWithAssumedAlignmentILi128EEENSA_21SM90_TMA_STORE_IM2COLES1I_S27_S27_EEEvvEEEEvNT_6ParamsE:
[----:B------:R-:W1:Y:S01]  /*0000*/  LDC R1, c[0x0][0x37c] ;  /* 0x0000df00ff017b82 */ /* 0x000e620000000800 */
[----:B------:R-:W2:Y:S01]  /*0010*/  S2R R90, SR_TID.X ;  /* 0x00000000005a7919 */ /* 0x000ea20000002100 */
[----:B------:R-:W3:Y:S01]  /*0020*/  LDCU.64 UR8, c[0x0][0x890] ;  /* 0x00011200ff0877ac */ /* 0x000ee20008000a00 */
[----:B-1----:R-:W-:Y:S01]  /*0030*/  VIADD R1, R1, 0xfffffff8 ;  /* 0xfffffff801017836 */ /* 0x002fe20000000000 */
[----:B------:R-:W-:Y:S02]  /*0040*/  PRMT R92, RZ, 0x7610, R92 ;  /* 0x00007610ff5c7816 */ /* 0x000fe4000000005c */
[----:B------:R-:W-:Y:S01]  /*0050*/  ELECT P3, URZ, PT ;  /* 0x0000000000ff782f */ /* 0x000fe20003860000 */
[----:B---3--:R-:W-:-:S04]  /*0060*/  UISETP.NE.U32.AND UP0, UPT, UR8, URZ, UPT ;  /* 0x000000ff0800728c */ /* 0x008fc8000bf05070 */
[----:B------:R-:W-:Y:S01]  /*0070*/  UISETP.NE.AND.EX UP0, UPT, UR9, URZ, UPT, UP0 ;  /* 0x000000ff0900728c */ /* 0x000fe2000bf05300 */
[----:B--2---:R-:W-:-:S05]  /*0080*/  SHF.R.U32.HI R93, RZ, 0x5, R90 ;  /* 0x00000005ff5d7819 */ /* 0x004fca000001165a */
[----:B------:R-:W1:Y:S02]  /*0090*/  SHFL.IDX PT, R0, R93, RZ, 0x1f ;  /* 0x00001fff5d007589 */ /* 0x000e6400000e0000 */
[----:B-1----:R-:W-:Y:S01]  /*00a0*/  R2UR UR18, R0 ;  /* 0x00000000001272ca */ /* 0x002fe200000e0000 */
[----:B------:R-:W-:-:S14]  /*00b0*/  BRA.U UP0, `(.L_x_0) ;  /* 0x0000000100307547 */ /* 0x000fdc000b800000 */
[----:B------:R-:W1:Y:S02]  /*00c0*/  LDCU.64 UR4, c[0x0][0x888] ;  /* 0x00011100ff0477ac */ /* 0x000e640008000a00 */
[----:B-1----:R-:W-:-:S04]  /*00d0*/  UISETP.NE.U32.AND UP0, UPT, UR4, URZ, UPT ;  /* 0x000000ff0400728c */ /* 0x002fc8000bf05070 */
[----:B------:R-:W-:-:S09]  /*00e0*/  UISETP.NE.AND.EX UP0, UPT, UR5, URZ, UPT, UP0 ;  /* 0x000000ff0500728c */ /* 0x000fd2000bf05300 */
[----:B------:R-:W-:Y:S05]  /*00f0*/  BRA.U !UP0, `(.L_x_1) ;  /* 0x0000000108147547 */ /* 0x000fea000b800000 */
[----:B------:R-:W1:Y:S01]  /*0100*/  LDC.64 R2, c[0x0][0x888] ;  /* 0x00022200ff027b82 */ /* 0x000e620000000a00 */
[----:B------:R-:W1:Y:S02]  /*0110*/  LDCU.64 UR4, c[0x0][0x358] ;  /* 0x00006b00ff0477ac */ /* 0x000e640008000a00 */
[----:B-1----:R1:W5:Y:S01]  /*0120*/  LDG.E R41, desc[UR4][R2.64] ;  /* 0x0000000402297981 */ /* 0x002362000c1e1900 */
[----:B------:R-:W-:Y:S01]  /*0130*/  HFMA2 R92, -RZ, RZ, 0, 5.9604644775390625e-08 ;  /* 0x00000001ff5c7431 */ /* 0x000fe200000001ff */
[----:B------:R-:W-:Y:S05]  /*0140*/  BRA `(.L_x_0) ;  /* 0x00000000000c7947 */ /* 0x000fea0003800000 */
.L_x_1:
[----:B------:R-:W1:Y:S01]  /*0150*/  LDCU UR4, c[0x0][0x880] ;  /* 0x00011000ff0477ac */ /* 0x000e620008000800 */
[----:B------:R-:W-:Y:S01]  /*0160*/  HFMA2 R92, -RZ, RZ, 0, 5.9604644775390625e-08 ;  /* 0x00000001ff5c7431 */ /* 0x000fe200000001ff */
[----:B-1----:R-:W-:-:S07]  /*0170*/  MOV R41, UR4 ;  /* 0x0000000400297c02 */ /* 0x002fce0008000f00 */
.L_x_0:
[----:B------:R-:W2:Y:S02]  /*0180*/  LDCU.64 UR4, c[0x0][0x8b0] ;  /* 0x00011600ff0477ac */ /* 0x000ea40008000a00 */
[----:B--2---:R-:W-:-:S04]  /*0190*/  UISETP.NE.U32.AND UP0, UPT, UR4, URZ, UPT ;  /* 0x000000ff0400728c */ /* 0x004fc8000bf05070 */
[----:B------:R-:W-:-:S09]  /*01a0*/  UISETP.NE.AND.EX UP0, UPT, UR5, URZ, UPT, UP0 ;  /* 0x000000ff0500728c */ /* 0x000fd2000bf05300 */
[----:B------:R-:W-:Y:S05]  /*01b0*/  BRA.U UP0, `(.L_x_2) ;  /* 0x0000000100287547 */ /* 0x000fea000b800000 */
[----:B------:R-:W2:Y:S02]  /*01c0*/  LDCU.64 UR4, c[0x0][0x8a8] ;  /* 0x00011500ff0477ac */ /* 0x000ea40008000a00 */
[----:B--2---:R-:W-:-:S04]  /*01d0*/  UISETP.NE.U32.AND UP0, UPT, UR4, URZ, UPT ;  /* 0x000000ff0400728c */ /* 0x004fc8000bf05070 */
[----:B------:R-:W-:-:S09]  /*01e0*/  UISETP.NE.AND.EX UP0, UPT, UR5, URZ, UPT, UP0 ;  /* 0x000000ff0500728c */ /* 0x000fd2000bf05300 */
[----:B------:R-:W-:Y:S05]  /*01f0*/  BRA.U !UP0, `(.L_x_3) ;  /* 0x0000000108107547 */ /* 0x000fea000b800000 */
[----:B------:R-:W2:Y:S01]  /*0200*/  LDC.64 R38, c[0x0][0x8a8] ;  /* 0x00022a00ff267b82 */ /* 0x000ea20000000a00 */
[----:B------:R-:W2:Y:S02]  /*0210*/  LDCU.64 UR4, c[0x0][0x358] ;  /* 0x00006b00ff0477ac */ /* 0x000ea40008000a00 */
[----:B--2---:R2:W5:Y:S01]  /*0220*/  LDG.E R38, desc[UR4][R38.64] ;  /* 0x0000000426267981 */ /* 0x004562000c1e1900 */
[----:B------:R-:W-:Y:S05]  /*0230*/  BRA `(.L_x_2) ;  /* 0x0000000000087947 */ /* 0x000fea0003800000 */
.L_x_3:
[----:B------:R-:W2:Y:S02]  /*0240*/  LDCU UR4, c[0x0][0x8a0] ;  /* 0x00011400ff0477ac */ /* 0x000ea40008000800 */
[----:B--2---:R-:W-:Y:S02]  /*0250*/  MOV R38, UR4 ;  /* 0x0000000400267c02 */ /* 0x004fe40008000f00 */
.L_x_2:
[----:B------:R-:W-:Y:S01]  /*0260*/  IMAD.U32 R0, RZ, RZ, UR18 ;  /* 0x00000012ff007e24 */ /* 0x000fe2000f8e00ff */
[----:B------:R-:W-:Y:S04]  /*0270*/  BSSY.RECONVERGENT B0, `(.L_x_4) ;  /* 0x000000c000007945 */ /* 0x000fe80003800200 */
[C---:B------:R-:W-:Y:S02]  /*0280*/  ISETP.NE.OR P1, PT, R0.reuse, 0x1, !P3 ;  /* 0x000000010000780c */ /* 0x040fe40005f25670 */
[----:B------:R-:W-:-:S11]  /*0290*/  ISETP.NE.OR P0, PT, R0, 0x3, !P3 ;  /* 0x000000030000780c */ /* 0x000fd60005f05670 */
[----:B------:R-:W-:Y:S05]  /*02a0*/  @P1 BRA `(.L_x_5) ;  /* 0x0000000000201947 */ /* 0x000fea0003800000 */
[----:B------:R-:W3:Y:S02]  /*02b0*/  LDCU.64 UR4, c[0x0][0x348] ;  /* 0x00006900ff0477ac */ /* 0x000ee40008000a00 */
[----:B---3--:R-:W-:Y:S02]  /*02c0*/  UIADD3 UR6, UP1, UPT, UR4, 0x80, URZ ;  /* 0x0000008004067890 */ /* 0x008fe4000ff3e0ff */
[----:B------:R-:W-:Y:S02]  /*02d0*/  UIADD3 UR4, UP0, UPT, UR4, 0x180, URZ ;  /* 0x0000018004047890 */ /* 0x000fe4000ff1e0ff */
[----:B------:R-:W-:Y:S02]  /*02e0*/  UIADD3.X UR7, UPT, UPT, URZ, UR5, URZ, UP1, !UPT ;  /* 0x00000005ff077290 */ /* 0x000fe40008ffe4ff */
[----:B------:R-:W-:-:S07]  /*02f0*/  UIADD3.X UR5, UPT, UPT, URZ, UR5, URZ, UP0, !UPT ;  /* 0x00000005ff057290 */ /* 0x000fce00087fe4ff */
[----:B------:R3:W-:Y:S02]  /*0300*/  UTMACCTL.PF [UR6] ;  /* 0x00000000060079b9 */ /* 0x0007e40008040000 */
[----:B------:R3:W-:Y:S02]  /*0310*/  UTMACCTL.PF [UR4] ;  /* 0x00000000040079b9 */ /* 0x0007e40008040000 */
[----:B---3--:R-:W-:Y:S01]  /*0320*/  NOP ;  /* 0x0000000000007918 */ /* 0x008fe20000000000 */
.L_x_5:
[----:B------:R-:W-:Y:S05]  /*0330*/  BSYNC.RECONVERGENT B0 ;  /* 0x0000000000007941 */ /* 0x000fea0003800200 */
.L_x_4:
[----:B------:R-:W-:Y:S04]  /*0340*/  BSSY.RECONVERGENT B0, `(.L_x_6) ;  /* 0x000000a000007945 */ /* 0x000fe80003800200 */
        /* <DEDUP_REMOVED lines=9> */
.L_x_7:
[----:B------:R-:W-:Y:S05]  /*03e0*/  BSYNC.RECONVERGENT B0 ;  /* 0x0000000000007941 */ /* 0x000fea0003800200 */
.L_x_6:
[----:B------:R-:W3:Y:S01]  /*03f0*/  LDCU.64 UR4, c[0x0][0x888] ;  /* 0x00011100ff0477ac */ /* 0x000ee20008000a00 */
[----:B------:R-:W-:Y:S02]  /*0400*/  UISETP.EQ.U32.AND UP2, UPT, UR8, URZ, UPT ;  /* 0x000000ff0800728c */ /* 0x000fe4000bf42070 */
[----:B------:R-:W-:Y:S02]  /*0410*/  UPLOP3.LUT UP3, UPT, UPT, UPT, UPT, 0x80, 0x8 ;  /* 0x000000000008789c */ /* 0x000fe40003f6f070 */
[----:B---3--:R-:W-:-:S04]  /*0420*/  UISETP.NE.U32.AND UP0, UPT, UR4, URZ, UPT ;  /* 0x000000ff0400728c */ /* 0x008fc8000bf05070 */
[----:B------:R-:W-:-:S04]  /*0430*/  UISETP.NE.AND.EX UP1, UPT, UR5, URZ, UPT, UP0 ;  /* 0x000000ff0500728c */ /* 0x000fc8000bf25300 */
[----:B------:R-:W-:-:S04]  /*0440*/  UISETP.EQ.OR.EX UP4, UPT, UR9, URZ, !UP1, UP2 ;  /* 0x000000ff0900728c */ /* 0x000fc8000cf82720 */
[----:B------:R-:W-:-:S06]  /*0450*/  UP2UR UR4, UPR, URZ, 0x10 ;  /* 0x00000010ff047883 */ /* 0x000fcc0008000000 */
[----:B------:R-:W-:Y:S01]  /*0460*/  MOV R102, UR4 ;  /* 0x0000000400667c02 */ /* 0x000fe20008000f00 */
[----:B------:R-:W-:Y:S06]  /*0470*/  BRA.U !UP4, `(.L_x_8) ;  /* 0x000000010c207547 */ /* 0x000fec000b800000 */
[----:B------:R-:W-:Y:S01]  /*0480*/  UISETP.NE.U32.AND UP2, UPT, UR8, URZ, UPT ;  /* 0x000000ff0800728c */ /* 0x000fe2000bf45070 */
[----:B-----5:R-:W-:Y:S01]  /*0490*/  FSETP.NEU.AND P0, PT, R41, RZ, PT ;  /* 0x000000ff2900720b */ /* 0x020fe20003f0d000 */
[----:B------:R-:W-:Y:S02]  /*04a0*/  USEL UR4, URZ, 0xffffffff, UP1 ;  /* 0xffffffffff047887 */ /* 0x000fe40008800000 */
[----:B------:R-:W-:-:S10]  /*04b0*/  UISETP.NE.AND.EX UP2, UPT, UR9, URZ, UPT, UP2 ;  /* 0x000000ff0900728c */ /* 0x000fd4000bf45320 */
[----:B------:R-:W-:Y:S01]  /*04c0*/  VOTEU.ANY UP0, P0 ;  /* 0x0000000000ff7886 */ /* 0x000fe20000000100 */
[----:B------:R-:W-:-:S04]  /*04d0*/  @!UP2 USEL UR4, URZ, 0xffffffff, UP0 ;  /* 0xffffffffff04a887 */ /* 0x000fc80008000000 */
[----:B------:R-:W-:-:S04]  /*04e0*/  ULOP3.LUT UR4, UR4, 0x1, URZ, 0xc0, !UPT ;  /* 0x0000000104047892 */ /* 0x000fc8000f8ec0ff */
[----:B------:R-:W-:-:S11]  /*04f0*/  UISETP.NE.U32.AND UP3, UPT, UR4, 0x1, UPT ;  /* 0x000000010400788c */ /* 0x000fd6000bf65070 */
.L_x_8:
[----:B-1----:R-:W1:Y:S02]  /*0500*/  SHFL.IDX PT, R2, R93, RZ, 0x1f ;  /* 0x00001fff5d027589 */ /* 0x002e6400000e0000 */
[----:B-1----:R-:W-:-:S13]  /*0510*/  ISETP.NE.AND P0, PT, R2, RZ, PT ;  /* 0x000000ff0200720c */ /* 0x002fda0003f05270 */
[----:B------:R-:W-:Y:S05]  /*0520*/  @P0 BRA `(.L_x_9) ;  /* 0x0000000000cc0947 */ /* 0x000fea0003800000 */
[----:B------:R-:W-:Y:S01]  /*0530*/  ELECT P0, URZ, PT ;  /* 0x0000000000ff782f */ /* 0x000fe20003800000 */
[----:B------:R-:W-:-:S12]  /*0540*/  BSSY.RECONVERGENT B0, `(.L_x_9) ;  /* 0x0000031000007945 */ /* 0x000fd80003800200 */
[----:B------:R-:W-:Y:S05]  /*0550*/  @!P0 BRA `(.L_x_10) ;  /* 0x0000000000bc8947 */ /* 0x000fea0003800000 */
[----:B------:R-:W1:Y:S01]  /*0560*/  S2UR UR4, SR_CgaCtaId ;  /* 0x00000000000479c3 */ /* 0x000e620000008800 */
[----:B------:R-:W-:Y:S01]  /*0570*/  UMOV UR5, 0x400 ;  /* 0x0000040000057882 */ /* 0x000fe20000000000 */
[----:B------:R-:W-:Y:S01]  /*0580*/  UMOV UR8, 0x1 ;  /* 0x0000000100087882 */ /* 0x000fe20000000000 */
[----:B------:R-:W-:Y:S01]  /*0590*/  UMOV UR6, 0x2 ;  /* 0x0000000200067882 */ /* 0x000fe20000000000 */
[----:B------:R-:W-:-:S04]  /*05a0*/  UIADD3 UR8, UPT, UPT, -UR8, 0x100000, URZ ;  /* 0x0010000008087890 */ /* 0x000fc8000fffe1ff */
[----:B------:R-:W-:Y:S02]  /*05b0*/  USHF.L.U32 UR9, UR8, 0xb, URZ ;  /* 0x0000000b08097899 */ /* 0x000fe400080006ff */
[----:B------:R-:W-:Y:S02]  /*05c0*/  USHF.L.U32 UR8, UR8, 0x1, URZ ;  /* 0x0000000108087899 */ /* 0x000fe400080006ff */
[----:B------:R-:W-:-:S04]  /*05d0*/  UIADD3 UR6, UPT, UPT, -UR6, 0x100000, URZ ;  /* 0x0010000006067890 */ /* 0x000fc8000fffe1ff */
[----:B------:R-:W-:Y:S02]  /*05e0*/  USHF.L.U32 UR7, UR6, 0xb, URZ ;  /* 0x0000000b06077899 */ /* 0x000fe400080006ff */
[----:B------:R-:W-:Y:S02]  /*05f0*/  USHF.L.U32 UR6, UR6, 0x1, URZ ;  /* 0x0000000106067899 */ /* 0x000fe400080006ff */
[----:B-1----:R-:W-:Y:S01]  /*0600*/  ULEA UR4, UR4, UR5, 0x18 ;  /* 0x0000000504047291 */ /* 0x002fe2000f8ec0ff */
[----:B------:R-:W1:Y:S11]  /*0610*/  FENCE.VIEW.ASYNC.S ;  /* 0x00000000000073c6 */ /* 0x000e760000000000 */
[----:B-1----:R1:W3:Y:S01]  /*0620*/  SYNCS.EXCH.64 URZ, [UR4], UR8 ;  /* 0x0000000804ff75b2 */ /* 0x0022e20008000100 */
[----:B------:R1:W4:Y:S01]  /*0630*/  SYNCS.EXCH.64 URZ, [UR4+0x88], UR6 ;  /* 0x0000880604ff75b2 */ /* 0x0003220008000100 */
[----:B------:R1:W1:Y:S01]  /*0640*/  SYNCS.EXCH.64 URZ, [UR4+0x8], UR8 ;  /* 0x0000080804ff75b2 */ /* 0x0002620008000100 */
        /* <DEDUP_REMOVED lines=31> */
[----:B---34-:R-:W-:Y:S01]  /*0840*/  NOP ;  /* 0x0000000000007918 */ /* 0x018fe20000000000 */
.L_x_10:
[----:B-1----:R-:W-:Y:S05]  /*0850*/  BSYNC.RECONVERGENT B0 ;  /* 0x0000000000007941 */ /* 0x002fea0003800200 */
.L_x_9:
[----:B------:R-:W1:Y:S01]  /*0860*/  SHFL.IDX PT, R2, R93, RZ, 0x1f ;  /* 0x00001fff5d027589 */ /* 0x000e6200000e0000 */
[----:B------:R-:W-:Y:S01]  /*0870*/  NOP ;  /* 0x0000000000007918 */ /* 0x000fe20000000000 */
[----:B-1----:R-:W-:-:S13]  /*0880*/  ISETP.NE.AND P0, PT, R2, 0x1, PT ;  /* 0x000000010200780c */ /* 0x002fda0003f05270 */
[----:B------:R-:W-:Y:S05]  /*0890*/  @P0 BRA `(.L_x_11) ;  /* 0x0000000000480947 */ /* 0x000fea0003800000 */
        /* <DEDUP_REMOVED lines=9> */
[----:B------:R-:W-:Y:S01]  /*0930*/  USHF.L.U32 UR6, UR6, 0x1, URZ ;  /* 0x0000000106067899 */ /* 0x000fe200080006ff */
[----:B------:R-:W-:Y:S01]  /*0940*/  ELECT P0, URZ, PT ;  /* 0x0000000000ff782f */ /* 0x000fe20003800000 */
[----:B-1----:R-:W-:Y:S01]  /*0950*/  ULEA UR4, UR4, UR5, 0x18 ;  /* 0x0000000504047291 */ /* 0x002fe2000f8ec0ff */
[----:B------:R-:W1:Y:S11]  /*0960*/  FENCE.VIEW.ASYNC.S ;  /* 0x00000000000073c6 */ /* 0x000e760000000000 */
[----:B-1----:R1:W3:Y:S01]  /*0970*/  SYNCS.EXCH.64 URZ, [UR4+0x110], UR8 ;  /* 0x0001100804ff75b2 */ /* 0x0022e20008000100 */
[----:B------:R1:W4:Y:S01]  /*0980*/  SYNCS.EXCH.64 URZ, [UR4+0x120], UR6 ;  /* 0x0001200604ff75b2 */ /* 0x0003220008000100 */
[----:B------:R1:W1:Y:S01]  /*0990*/  SYNCS.EXCH.64 URZ, [UR4+0x118], UR8 ;  /* 0x0001180804ff75b2 */ /* 0x0002620008000100 */
[----:B------:R1:W1:Y:S01]  /*09a0*/  SYNCS.EXCH.64 URZ, [UR4+0x128], UR6 ;  /* 0x0001280604ff75b2 */ /* 0x0002620008000100 */
[----:B------:R-:W-:Y:S01]  /*09b0*/  NOP ;  /* 0x0000000000007918 */ /* 0x000fe20000000000 */
.L_x_11:
[----:B------:R-:W2:Y:S01]  /*09c0*/  SHFL.IDX PT, R2, R93, RZ, 0x1f ;  /* 0x00001fff5d027589 */ /* 0x000ea200000e0000 */
[----:B------:R-:W-:Y:S01]  /*09d0*/  NOP ;  /* 0x0000000000007918 */ /* 0x000fe20000000000 */
[----:B--2---:R-:W-:-:S13]  /*09e0*/  ISETP.NE.AND P0, PT, R2, 0x3, PT ;  /* 0x000000030200780c */ /* 0x004fda0003f05270 */
[----:B------:R-:W-:Y:S05]  /*09f0*/  @P0 BRA `(.L_x_12) ;  /* 0x0000000000300947 */ /* 0x000fea0003800000 */
[----:B-1----:R-:W1:Y:S01]  /*0a00*/  S2UR UR4, SR_CgaCtaId ;  /* 0x00000000000479c3 */ /* 0x002e620000008800 */
[----:B------:R-:W-:Y:S01]  /*0a10*/  UMOV UR6, 0x400 ;  /* 0x0000040000067882 */ /* 0x000fe20000000000 */
[----:B------:R-:W-:Y:S01]  /*0a20*/  UMOV UR5, 0x20 ;  /* 0x0000002000057882 */ /* 0x000fe20000000000 */
[----:B------:R-:W-:Y:S01]  /*0a30*/  ELECT P0, URZ, PT ;  /* 0x0000000000ff782f */ /* 0x000fe20003800000 */
[----:B-1----:R-:W-:Y:S02]  /*0a40*/  ULEA UR6, UR4, UR6, 0x18 ;  /* 0x0000000604067291 */ /* 0x002fe4000f8ec0ff */
[----:B------:R-:W-:-:S04]  /*0a50*/  UIADD3 UR4, UPT, UPT, -UR5, 0x100000, URZ ;  /* 0x0010000005047890 */ /* 0x000fc8000fffe1ff */
[----:B------:R-:W-:Y:S02]  /*0a60*/  USHF.L.U32 UR5, UR4, 0xb, URZ ;  /* 0x0000000b04057899 */ /* 0x000fe400080006ff */
[----:B------:R-:W-:Y:S01]  /*0a70*/  USHF.L.U32 UR4, UR4, 0x1, URZ ;  /* 0x0000000104047899 */ /* 0x000fe200080006ff */
[----:B------:R-:W1:Y:S11]  /*0a80*/  FENCE.VIEW.ASYNC.S ;  /* 0x00000000000073c6 */ /* 0x000e760000000000 */
[----:B-1----:R2:W1:Y:S01]  /*0a90*/  SYNCS.EXCH.64 URZ, [UR6+0x130], UR4 ;  /* 0x0001300406ff75b2 */ /* 0x0024620008000100 */
[----:B------:R2:W1:Y:S02]  /*0aa0*/  SYNCS.EXCH.64 URZ, [UR6+0x138], UR4 ;  /* 0x0001380406ff75b2 */ /* 0x0004640008000100 */
[----:B--2---:R-:W-:Y:S01]  /*0ab0*/  NOP ;  /* 0x0000000000007918 */ /* 0x004fe20000000000 */
.L_x_12:
[----:B------:R-:W2:Y:S01]  /*0ac0*/  SHFL.IDX PT, R2, R93, RZ, 0x1f ;  /* 0x00001fff5d027589 */ /* 0x000ea200000e0000 */
[----:B------:R-:W-:Y:S01]  /*0ad0*/  NOP ;  /* 0x0000000000007918 */ /* 0x000fe20000000000 */
[----:B--2---:R-:W-:-:S13]  /*0ae0*/  ISETP.NE.AND P0, PT, R2, 0x4, PT ;  /* 0x000000040200780c */ /* 0x004fda0003f05270 */
[----:B------:R-:W-:Y:S05]  /*0af0*/  @P0 BRA `(.L_x_13) ;  /* 0x0000000000440947 */ /* 0x000fea0003800000 */
[----:B-1----:R-:W1:Y:S01]  /*0b00*/  S2UR UR6, SR_CgaCtaId ;  /* 0x00000000000679c3 */ /* 0x002e620000008800 */
[----:B------:R-:W-:Y:S01]  /*0b10*/  UMOV UR4, 0x1e0 ;  /* 0x000001e000047882 */ /* 0x000fe20000000000 */
[----:B------:R-:W-:Y:S01]  /*0b20*/  UMOV UR5, 0x400 ;  /* 0x0000040000057882 */ /* 0x000fe20000000000 */
[----:B------:R-:W-:Y:S01]  /*0b30*/  USEL UR4, UR4, 0x1a0, UP3 ;  /* 0x000001a004047887 */ /* 0x000fe20009800000 */
[----:B------:R-:W-:Y:S01]  /*0b40*/  UMOV UR8, 0x1 ;  /* 0x0000000100087882 */ /* 0x000fe20000000000 */
[----:B------:R-:W-:Y:S01]  /*0b50*/  ELECT P0, URZ, PT ;  /* 0x0000000000ff782f */ /* 0x000fe20003800000 */
[----:B------:R-:W-:-:S04]  /*0b60*/  UIADD3 UR8, UPT, UPT, -UR8, 0x100000, URZ ;  /* 0x0010000008087890 */ /* 0x000fc8000fffe1ff */
[----:B------:R-:W-:Y:S02]  /*0b70*/  USHF.L.U32 UR9, UR8, 0xb, URZ ;  /* 0x0000000b08097899 */ /* 0x000fe400080006ff */
[----:B------:R-:W-:Y:S02]  /*0b80*/  USHF.L.U32 UR8, UR8, 0x1, URZ ;  /* 0x0000000108087899 */ /* 0x000fe400080006ff */
[----:B-1----:R-:W-:Y:S02]  /*0b90*/  ULEA UR6, UR6, UR5, 0x18 ;  /* 0x0000000506067291 */ /* 0x002fe4000f8ec0ff */
[----:B------:R-:W-:-:S04]  /*0ba0*/  UIADD3 UR4, UPT, UPT, -UR4, 0x100000, URZ ;  /* 0x0010000004047890 */ /* 0x000fc8000fffe1ff */
[----:B------:R-:W-:Y:S02]  /*0bb0*/  USHF.L.U32 UR5, UR4, 0xb, URZ ;  /* 0x0000000b04057899 */ /* 0x000fe400080006ff */
[----:B------:R-:W-:Y:S01]  /*0bc0*/  USHF.L.U32 UR4, UR4, 0x1, URZ ;  /* 0x0000000104047899 */ /* 0x000fe200080006ff */
[----:B------:R-:W1:Y:S03]  /*0bd0*/  FENCE.VIEW.ASYNC.S ;  /* 0x00000000000073c6 */ /* 0x000e660000000000 */
[----:B-1----:R2:W1:Y:S08]  /*0be0*/  SYNCS.EXCH.64 URZ, [UR6+0x140], UR8 ;  /* 0x0001400806ff75b2 */ /* 0x0024700008000100 */
[----:B------:R2:W1:Y:S02]  /*0bf0*/  SYNCS.EXCH.64 URZ, [UR6+0x148], UR4 ;  /* 0x0001480406ff75b2 */ /* 0x0004640008000100 */
[----:B--2---:R-:W-:Y:S01]  /*0c00*/  NOP ;  /* 0x0000000000007918 */ /* 0x004fe20000000000 */
.L_x_13:
[----:B------:R-:W2:Y:S01]  /*0c10*/  SHFL.IDX PT, R2, R93, RZ, 0x1f ;  /* 0x00001fff5d027589 */ /* 0x000ea200000e0000 */
[----:B------:R-:W-:Y:S01]  /*0c20*/  NOP ;  /* 0x0000000000007918 */ /* 0x000fe20000000000 */
[----:B--2---:R-:W-:-:S13]  /*0c30*/  ISETP.NE.AND P0, PT, R2, 0x5, PT ;  /* 0x000000050200780c */ /* 0x004fda0003f05270 */
[----:B------:R-:W-:Y:S05]  /*0c40*/  @P0 BRA `(.L_x_14) ;  /* 0x0000000000480947 */ /* 0x000fea0003800000 */
[----:B------:R-:W2:Y:S01]  /*0c50*/  S2UR UR5, SR_CgaCtaId ;  /* 0x00000000000579c3 */ /* 0x000ea20000008800 */
[----:B-1----:R-:W-:Y:S01]  /*0c60*/  UMOV UR4, 0x400 ;  /* 0x0000040000047882 */ /* 0x002fe20000000000 */
        /* <DEDUP_REMOVED lines=9> */
[----:B--2---:R-:W-:Y:S01]  /*0d00*/  ULEA UR4, UR5, UR4, 0x18 ;  /* 0x0000000405047291 */ /* 0x004fe2000f8ec0ff */
[----:B------:R-:W1:Y:S11]  /*0d10*/  FENCE.VIEW.ASYNC.S ;  /* 0x00000000000073c6 */ /* 0x000e760000000000 */
[----:B-1----:R2:W1:Y:S01]  /*0d20*/  SYNCS.EXCH.64 URZ, [UR4+0x150], UR8 ;  /* 0x0001500804ff75b2 */ /* 0x0024620008000100 */
[----:B------:R2:W1:Y:S01]  /*0d30*/  SYNCS.EXCH.64 URZ, [UR4+0x160], UR6 ;  /* 0x0001600604ff75b2 */ /* 0x0004620008000100 */
[----:B------:R2:W1:Y:S01]  /*0d40*/  SYNCS.EXCH.64 URZ, [UR4+0x158], UR8 ;  /* 0x0001580804ff75b2 */ /* 0x0004620008000100 */
[----:B------:R2:W1:Y:S02]  /*0d50*/  SYNCS.EXCH.64 URZ, [UR4+0x168], UR6 ;  /* 0x0001680604ff75b2 */ /* 0x0004640008000100 */
[----:B--2---:R-:W-:Y:S01]  /*0d60*/  NOP ;  /* 0x0000000000007918 */ /* 0x004fe20000000000 */
.L_x_14:
[----:B-1----:R-:W1:Y:S01]  /*0d70*/  LDCU UR4, c[0x0][0x36c] ;  /* 0x00006d80ff0477ac */ /* 0x002e620008000800 */
[----:B------:R-:W-:Y:S01]  /*0d80*/  ISETP.NE.OR P3, PT, R0, 0x2, !P3 ;  /* 0x000000020000780c */ /* 0x000fe20005f65670 */
[----:B------:R-:W-:Y:S01]  /*0d90*/  NOP ;  /* 0x0000000000007918 */ /* 0x000fe20000000000 */
[----:B------:R-:W-:Y:S01]  /*0da0*/  LOP3.LUT R2, R90, 0x1f, RZ, 0xc0, !PT ;  /* 0x0000001f5a027812 */ /* 0x000fe200078ec0ff */
[----:B------:R-:W-:Y:S02]  /*0db0*/  UISETP.NE.AND UP4, UPT, UR18, 0x2, UPT ;  /* 0x000000021200788c */ /* 0x000fe4000bf85270 */
[----:B------:R-:W-:Y:S02]  /*0dc0*/  UISETP.NE.AND UP5, UPT, UR18, URZ, UPT ;  /* 0x000000ff1200728c */ /* 0x000fe4000bfa5270 */
[----:B-1----:R-:W-:-:S09]  /*0dd0*/  UISETP.EQ.U32.AND UP6, UPT, UR4, 0x1, UPT ;  /* 0x000000010400788c */ /* 0x002fd2000bfc2070 */
[----:B------:R-:W-:Y:S05]  /*0de0*/  BRA.U !UP6, `(.L_x_15) ;  /* 0x000000010e087547 */ /* 0x000fea000b800000 */
[----:B---34-:R-:W-:Y:S01]  /*0df0*/  UCGABAR_ARV ;  /* 0x00000000000079c7 */ /* 0x018fe20008000000 */
[----:B------:R-:W-:Y:S05]  /*0e00*/  BRA `(.L_x_16) ;  /* 0x0000000000047947 */ /* 0x000fea0003800000 */
.L_x_15:
[----:B---34-:R-:W-:Y:S01]  /*0e10*/  NOP ;  /* 0x0000000000007918 */ /* 0x018fe20000000000 */
.L_x_16:
[----:B------:R-:W1:Y:S01]  /*0e20*/  S2UR UR49, SR_CTAID.X ;  /* 0x00000000003179c3 */ /* 0x000e620000002500 */
[----:B------:R-:W-:-:S05]  /*0e30*/  CS2R.32 R101, SR_CgaSize ;  /* 0x0000000000657805 */ /* 0x000fca0000008a00 */
[----:B------:R-:W-:-:S05]  /*0e40*/  IMAD R101, R101, -0xa0, RZ ;  /* 0xffffff6065657824 */ /* 0x000fca00078e02ff */
[----:B------:R-:W-:-:S14]  /*0e50*/  R2UR UR5, R101 ;  /* 0x00000000650572ca */ /* 0x000fdc00000e0000 */
[----:B------:R-:W2:Y:S01]  /*0e60*/  LDCU UR5, c[0x0][UR5+0x2b0] ;  /* 0x00005600050577ac */ /* 0x000ea20008000800 */
[----:B------:R-:W-:-:S05]  /*0e70*/  CS2R.32 R101, SR_CgaSize ;  /* 0x0000000000657805 */ /* 0x000fca0000008a00 */
[----:B------:R-:W-:-:S05]  /*0e80*/  IMAD R101, R101, -0xa0, RZ ;  /* 0xffffff6065657824 */ /* 0x000fca00078e02ff */
[----:B------:R-:W-:-:S14]  /*0e90*/  R2UR UR4, R101 ;  /* 0x00000000650472ca */ /* 0x000fdc00000e0000 */
[----:B------:R-:W3:Y:S01]  /*0ea0*/  LDCU UR4, c[0x0][UR4+0x2b4] ;  /* 0x00005680040477ac */ /* 0x000ee20008000800 */
[----:B------:R-:W4:Y:S01]  /*0eb0*/  S2UR UR21, SR_CTAID.Y ;  /* 0x00000000001579c3 */ /* 0x000f220000002600 */
[----:B------:R-:W-:-:S05]  /*0ec0*/  CS2R.32 R101, SR_CgaSize ;  /* 0x0000000000657805 */ /* 0x000fca0000008a00 */
[----:B------:R-:W-:-:S05]  /*0ed0*/  IMAD R101, R101, -0xa0, RZ ;  /* 0xffffff6065657824 */ /* 0x000fca00078e02ff */
[----:B------:R-:W-:-:S14]  /*0ee0*/  R2UR UR7, R101 ;  /* 0x00000000650772ca */ /* 0x000fdc00000e0000 */
[----:B------:R-:W3:Y:S01]  /*0ef0*/  LDCU UR7, c[0x0][UR7+0x2a0] ;  /* 0x00005400070777ac */ /* 0x000ee20008000800 */
[----:B------:R-:W-:-:S05]  /*0f00*/  CS2R.32 R101, SR_CgaSize ;  /* 0x0000000000657805 */ /* 0x000fca0000008a00 */
[----:B------:R-:W-:-:S05]  /*0f10*/  IMAD R101, R101, -0xa0, RZ ;  /* 0xffffff6065657824 */ /* 0x000fca00078e02ff */
[----:B------:R-:W-:-:S14]  /*0f20*/  R2UR UR8, R101 ;  /* 0x00000000650872ca */ /* 0x000fdc00000e0000 */
[----:B------:R-:W3:Y:S01]  /*0f30*/  LDCU UR8, c[0x0][UR8+0x2a4] ;  /* 0x00005480080877ac */ /* 0x000ee20008000800 */
[----:B------:R-:W3:Y:S01]  /*0f40*/  S2UR UR9, SR_CgaCtaId ;  /* 0x00000000000979c3 */ /* 0x000ee20000008800 */
[----:B------:R-:W3:Y:S01]  /*0f50*/  LDCU UR19, c[0x0][0xb24] ;  /* 0x00016480ff1377ac */ /* 0x000ee20008000800 */
[----:B------:R-:W3:Y:S01]  /*0f60*/  LDCU UR39, c[0x0][0xb24] ;  /* 0x00016480ff2777ac */ /* 0x000ee20008000800 */
[----:B-1----:R-:W-:Y:S01]  /*0f70*/  I2FP.F32.U32 R3, UR49 ;  /* 0x0000003100037c45 */ /* 0x002fe20008201000 */
[----:B------:R-:W1:Y:S04]  /*0f80*/  LDCU UR23, c[0x0][0xb30] ;  /* 0x00016600ff1777ac */ /* 0x000e680008000800 */
[----:B--2---:R-:W-:Y:S01]  /*0f90*/  FMUL R3, R3, UR5 ;  /* 0x0000000503037c20 */ /* 0x004fe20008400000 */
[----:B----4-:R-:W-:-:S05]  /*0fa0*/  I2FP.F32.U32 R0, UR21 ;  /* 0x0000001500007c45 */ /* 0x010fca0008201000 */
[----:B------:R-:W2:Y:S01]  /*0fb0*/  F2I.U32.TRUNC.NTZ R3, R3 ;  /* 0x0000000300037305 */ /* 0x000ea2000020f000 */
[----:B---3--:R-:W-:Y:S01]  /*0fc0*/  FMUL R0, R0, UR4 ;  /* 0x0000000400007c20 */ /* 0x008fe20008400000 */
[----:B------:R-:W-:-:S06]  /*0fd0*/  USHF.L.U32 UR37, UR9, 0xc, URZ ;  /* 0x0000000c09257899 */ /* 0x000fcc00080006ff */
[----:B------:R-:W3:Y:S01]  /*0fe0*/  F2I.U32.TRUNC.NTZ R0, R0 ;  /* 0x0000000000007305 */ /* 0x000ee2000020f000 */
[----:B------:R-:W-:Y:S01]  /*0ff0*/  ULOP3.LUT UR37, UR37, 0x1000, URZ, 0xc0, !UPT ;  /* 0x0000100025257892 */ /* 0x000fe2000f8ec0ff */
[----:B--2---:R-:W-:Y:S02]  /*1000*/  R2UR UR4, R3 ;  /* 0x00000000030472ca */ /* 0x004fe400000e0000 */
[----:B---3--:R-:W-:Y:S02]  /*1010*/  R2UR UR6, R0 ;  /* 0x00000000000672ca */ /* 0x008fe400000e0000 */
[----:B------:R-:W-:-:S09]  /*1020*/  PRMT R0, RZ, 0x7610, R0 ;  /* 0x00007610ff007816 */ /* 0x000fd20000000000 */
[----:B------:R-:W-:-:S04]  /*1030*/  UIADD3 UR5, UPT, UPT, -UR4, URZ, URZ ;  /* 0x000000ff04057290 */ /* 0x000fc8000fffe1ff */
[----:B------:R-:W-:Y:S02]  /*1040*/  UIMAD UR5, UR7, UR5, UR49 ;  /* 0x00000005070572a4 */ /* 0x000fe4000f8e0231 */
[----:B------:R-:W-:-:S04]  /*1050*/  UIADD3 UR4, UPT, UPT, -UR6, URZ, URZ ;  /* 0x000000ff06047290 */ /* 0x000fc8000fffe1ff */
[----:B------:R-:W-:Y:S01]  /*1060*/  IMAD.U32 R101, RZ, RZ, UR5 ;  /* 0x00000005ff657e24 */ /* 0x000fe2000f8e00ff */
[----:B------:R-:W-:-:S06]  /*1070*/  UIMAD UR4, UR8, UR4, UR21 ;  /* 0x00000004080472a4 */ /* 0x000fcc000f8e0215 */
[----:B------:R-:W-:Y:S01]  /*1080*/  IMAD.U32 R100, RZ, RZ, UR4 ;  /* 0x00000004ff647e24 */ /* 0x000fe2000f8e00ff */
[----:B-1----:R-:W-:Y:S06]  /*1090*/  BRA.U UP5, `(.L_x_17) ;  /* 0x00000001052c7547 */ /* 0x002fec000b800000 */
[----:B------:R-:W-:Y:S02]  /*10a0*/  R2UR UR4, R100 ;  /* 0x00000000640472ca */ /* 0x000fe400000e0000 */
[----:B------:R-:W-:-:S11]  /*10b0*/  R2UR UR6, R101 ;  /* 0x00000000650672ca */ /* 0x000fd600000e0000 */
[----:B------:R-:W-:-:S04]  /*10c0*/  UISETP.NE.AND UP0, UPT, UR4, URZ, UPT ;  /* 0x000000ff0400728c */ /* 0x000fc8000bf05270 */
[----:B------:R-:W-:-:S04]  /*10d0*/  UISETP.EQ.OR UP0, UPT, UR6, URZ, !UP0 ;  /* 0x000000ff0600728c */ /* 0x000fc8000c702670 */
[----:B------:R-:W-:Y:S02]  /*10e0*/  USEL UR5, URZ, 0x1, !UP0 ;  /* 0x00000001ff057887 */ /* 0x000fe4000c000000 */
[----:B------:R-:W-:-:S04]  /*10f0*/  UISETP.NE.AND UP0, UPT, UR4, URZ, UPT ;  /* 0x000000ff0400728c */ /* 0x000fc8000bf05270 */
[----:B------:R-:W-:Y:S02]  /*1100*/  USEL UR4, URZ, 0x2, UP0 ;  /* 0x00000002ff047887 */ /* 0x000fe40008000000 */
[----:B------:R-:W-:-:S04]  /*1110*/  UISETP.NE.AND UP0, UPT, UR6, 0x1, UPT ;  /* 0x000000010600788c */ /* 0x000fc8000bf05270 */
[----:B------:R-:W-:-:S04]  /*1120*/  USEL UR4, UR4, 0x2, UP0 ;  /* 0x0000000204047887 */ /* 0x000fc80008000000 */
[----:B------:R-:W-:-:S06]  /*1130*/  UIADD3 UR4, UPT, UPT, UR5, UR4, URZ ;  /* 0x0000000405047290 */ /* 0x000fcc000fffe0ff */
[----:B------:R-:W-:-:S07]  /*1140*/  IMAD.U32 R0, RZ, RZ, UR4 ;  /* 0x00000004ff007e24 */ /* 0x000fce000f8e00ff */
.L_x_17:
[----:B------:R-:W1:Y:S01]  /*1150*/  S2UR UR50, SR_CTAID.Z ;  /* 0x00000000003279c3 */ /* 0x000e620000002700 */
[----:B------:R-:W-:-:S09]  /*1160*/  UISETP.GE.AND UP0, UPT, UR19, 0x1, UPT ;  /* 0x000000011300788c */ /* 0x000fd2000bf06270 */
[----:B------:R-:W-:Y:S05]  /*1170*/  BRA.U !UP0, `(.L_x_18) ;  /* 0x0000000108d47547 */ /* 0x000fea000b800000 */
[----:B------:R-:W2:Y:S01]  /*1180*/  LDCU.128 UR12, c[0x0][0xb10] ;  /* 0x00016200ff0c77ac */ /* 0x000ea20008000c00 */
[----:B------:R-:W3:Y:S01]  /*1190*/  LDCU UR20, c[0x0][0xb0c] ;  /* 0x00016180ff1477ac */ /* 0x000ee20008000800 */
[----:B------:R-:W4:Y:S01]  /*11a0*/  LDCU UR6, c[0x0][0x370] ;  /* 0x00006e00ff0677ac */ /* 0x000f220008000800 */
[----:B------:R-:W1:Y:S01]  /*11b0*/  LDCU UR7, c[0x0][0x374] ;  /* 0x00006e80ff0777ac */ /* 0x000e620008000800 */
[----:B------:R-:W1:Y:S01]  /*11c0*/  LDCU UR22, c[0x0][0xb20] ;  /* 0x00016400ff1677ac */ /* 0x000e620008000800 */
[----:B--2---:R-:W-:Y:S02]  /*11d0*/  UIMAD.WIDE.U32 UR4, UR49, UR12, URZ ;  /* 0x0000000c310472a5 */ /* 0x004fe4000f8e00ff */
[----:B---3--:R-:W-:Y:S01]  /*11e0*/  UISETP.NE.AND UP0, UPT, UR20, 0x1, UPT ;  /* 0x000000011400788c */ /* 0x008fe2000bf05270 */
[----:B------:R-:W2:Y:S01]  /*11f0*/  LDCU.64 UR8, c[0x0][0xb28] ;  /* 0x00016500ff0877ac */ /* 0x000ea20008000a00 */
[----:B----4-:R-:W-:-:S03]  /*1200*/  UIMAD.WIDE.U32 UR10, UR6, UR12, URZ ;  /* 0x0000000c060a72a5 */ /* 0x010fc6000f8e00ff */
[----:B------:R-:W-:Y:S01]  /*1210*/  UMOV UR4, UR5 ;  /* 0x0000000500047c82 */ /* 0x000fe20008000000 */
[----:B------:R-:W-:Y:S02]  /*1220*/  UISETP.NE.AND UP2, UPT, UR19, 0x1, UPT ;  /* 0x000000011300788c */ /* 0x000fe4000bf45270 */
[----:B------:R-:W-:Y:S01]  /*1230*/  USHF.R.U32.HI UR4, URZ, UR13, UR4 ;  /* 0x0000000dff047299 */ /* 0x000fe20008011604 */
[----:B------:R-:W-:Y:S01]  /*1240*/  UMOV UR10, UR11 ;  /* 0x0000000b000a7c82 */ /* 0x000fe20008000000 */
[----:B------:R-:W-:Y:S02]  /*1250*/  UIMAD.WIDE.U32 UR16, UR21, UR15, URZ ;  /* 0x0000000f151072a5 */ /* 0x000fe4000f8e00ff */
[----:B------:R-:W-:Y:S02]  /*1260*/  USEL UR5, UR49, UR4, !UP0 ;  /* 0x0000000431057287 */ /* 0x000fe4000c000000 */
[----:B------:R-:W-:Y:S02]  /*1270*/  @UP0 USHF.R.U32.HI UR6, URZ, UR13, UR10 ;  /* 0x0000000dff060299 */ /* 0x000fe4000801160a */
[----:B------:R-:W-:-:S02]  /*1280*/  UISETP.NE.AND UP0, UPT, UR14, 0x1, UPT ;  /* 0x000000010e00788c */ /* 0x000fc4000bf05270 */
[----:B-1----:R-:W-:Y:S02]  /*1290*/  UIMAD.WIDE.U32 UR10, UR7, UR15, URZ ;  /* 0x0000000f070a72a5 */ /* 0x002fe4000f8e00ff */
[----:B--2---:R-:W-:Y:S01]  /*12a0*/  UIMAD.WIDE.U32 UR12, UR6, UR8, URZ ;  /* 0x00000008060c72a5 */ /* 0x004fe2000f8e00ff */
[----:B------:R-:W-:Y:S02]  /*12b0*/  UMOV UR4, UR17 ;  /* 0x0000001100047c82 */ /* 0x000fe40008000000 */
[----:B------:R-:W-:Y:S02]  /*12c0*/  USHF.R.U32.HI UR4, URZ, UR22, UR4 ;  /* 0x00000016ff047299 */ /* 0x000fe40008011604 */
[----:B------:R-:W-:Y:S02]  /*12d0*/  UMOV UR10, UR11 ;  /* 0x0000000b000a7c82 */ /* 0x000fe40008000000 */
[----:B------:R-:W-:Y:S01]  /*12e0*/  UMOV UR12, UR13 ;  /* 0x0000000d000c7c82 */ /* 0x000fe20008000000 */
[----:B------:R-:W-:-:S02]  /*12f0*/  @UP0 USHF.R.U32.HI UR7, URZ, UR22, UR10 ;  /* 0x00000016ff070299 */ /* 0x000fc4000801160a */
[----:B------:R-:W-:Y:S02]  /*1300*/  USEL UR4, UR21, UR4, !UP0 ;  /* 0x0000000415047287 */ /* 0x000fe4000c000000 */
[----:B------:R-:W-:Y:S02]  /*1310*/  UIMAD.WIDE.U32 UR10, UR7, UR8, URZ ;  /* 0x00000008070a72a5 */ /* 0x000fe4000f8e00ff */
[----:B------:R-:W-:Y:S02]  /*1320*/  @UP2 USHF.R.U32.HI UR6, URZ, UR9, UR12 ;  /* 0x00000009ff062299 */ /* 0x000fe4000801160c */
[----:B------:R-:W-:-:S03]  /*1330*/  UIMAD.WIDE.U32 UR12, UR4, UR8, URZ ;  /* 0x00000008040c72a5 */ /* 0x000fc6000f8e00ff */
[----:B------:R-:W-:Y:S02]  /*1340*/  UMOV UR10, UR11 ;  /* 0x0000000b000a7c82 */ /* 0x000fe40008000000 */
[----:B------:R-:W-:Y:S02]  /*1350*/  @UP2 USHF.R.U32.HI UR7, URZ, UR9, UR10 ;  /* 0x00000009ff072299 */ /* 0x000fe4000801160a */
[----:B------:R-:W-:Y:S02]  /*1360*/  UIMAD UR10, UR6, UR19, URZ ;  /* 0x00000013060a72a4 */ /* 0x000fe4000f8e02ff */
[----:B------:R-:W-:-:S04]  /*1370*/  UIMAD UR7, UR7, UR19, URZ ;  /* 0x00000013070772a4 */ /* 0x000fc8000f8e02ff */
[----:B------:R-:W-:-:S03]  /*1380*/  UISETP.GE.AND UP0, UPT, UR4, UR7, UPT ;  /* 0x000000070400728c */ /* 0x000fc6000bf06270 */
[----:B------:R-:W-:Y:S01]  /*1390*/  UMOV UR7, UR13 ;  /* 0x0000000d00077c82 */ /* 0x000fe20008000000 */
[----:B------:R-:W-:Y:S02]  /*13a0*/  UISETP.GE.OR UP0, UPT, UR5, UR10, UP0 ;  /* 0x0000000a0500728c */ /* 0x000fe40008706670 */
[----:B------:R-:W-:Y:S02]  /*13b0*/  UIMAD.WIDE.U32 UR10, UR5, UR8, URZ ;  /* 0x00000008050a72a5 */ /* 0x000fe4000f8e00ff */
[----:B------:R-:W-:Y:S02]  /*13c0*/  USHF.R.U32.HI UR7, URZ, UR9, UR7 ;  /* 0x00000009ff077299 */ /* 0x000fe40008011607 */
[----:B------:R-:W-:Y:S02]  /*13d0*/  UIADD3 UR10, UPT, UPT, -UR4, URZ, URZ ;  /* 0x000000ff040a7290 */ /* 0x000fe4000fffe1ff */
[----:B------:R-:W-:Y:S02]  /*13e0*/  USEL UR7, UR4, UR7, !UP2 ;  /* 0x0000000704077287 */ /* 0x000fe4000d000000 */
[----:B------:R-:W-:Y:S01]  /*13f0*/  UIMAD UR10, UR14, UR10, UR21 ;  /* 0x0000000a0e0a72a4 */ /* 0x000fe2000f8e0215 */
[----:B------:R-:W-:Y:S01]  /*1400*/  @!UP0 UMOV UR8, UR11 ;  /* 0x0000000b00088c82 */ /* 0x000fe20008000000 */
[----:B------:R-:W-:-:S02]  /*1410*/  UIADD3 UR11, UPT, UPT, -UR5, URZ, URZ ;  /* 0x000000ff050b7290 */ /* 0x000fc4000fffe1ff */
[----:B------:R-:W-:Y:S02]  /*1420*/  @!UP0 USHF.R.U32.HI UR8, URZ, UR9, UR8 ;  /* 0x00000009ff088299 */ /* 0x000fe40008011608 */
[----:B------:R-:W-:Y:S02]  /*1430*/  UIADD3 UR9, UPT, UPT, -UR7, URZ, URZ ;  /* 0x000000ff07097290 */ /* 0x000fe4000fffe1ff */
[----:B------:R-:W-:Y:S02]  /*1440*/  @!UP0 USEL UR8, UR5, UR8, !UP2 ;  /* 0x0000000805088287 */ /* 0x000fe4000d000000 */
[----:B------:R-:W-:Y:S02]  /*1450*/  UIMAD UR9, UR19, UR9, UR4 ;  /* 0x00000009130972a4 */ /* 0x000fe4000f8e0204 */
[----:B------:R-:W-:Y:S02]  /*1460*/  @!UP0 UIADD3 UR7, UPT, UPT, UR7, -UR8, URZ ;  /* 0x8000000807078290 */ /* 0x000fe4000fffe0ff */
[----:B------:R-:W-:-:S02]  /*1470*/  @!UP0 UIMAD UR6, UR9, UR6, UR8 ;  /* 0x00000006090682a4 */ /* 0x000fc4000f8e0208 */
[----:B------:R-:W-:Y:S02]  /*1480*/  @!UP0 UIMAD UR4, UR7, UR19, UR5 ;  /* 0x00000013070482a4 */ /* 0x000fe4000f8e0205 */
[----:B------:R-:W-:Y:S02]  /*1490*/  UIMAD UR49, UR20, UR11, UR49 ;  /* 0x0000000b143172a4 */ /* 0x000fe4000f8e0231 */
[----:B------:R-:W-:Y:S01]  /*14a0*/  UIMAD UR21, UR4, UR14, UR10 ;  /* 0x0000000e041572a4 */ /* 0x000fe2000f8e020a */
[----:B------:R-:W-:Y:S02]  /*14b0*/  @!UP0 UMOV UR5, UR6 ;  /* 0x0000000600058c82 */ /* 0x000fe40008000000 */
[----:B------:R-:W-:-:S12]  /*14c0*/  UIMAD UR49, UR5, UR20, UR49 ;  /* 0x00000014053172a4 */ /* 0x000fd8000f8e0231 */
.L_x_18:
[----:B------:R-:W-:-:S09]  /*14d0*/  UISETP.NE.AND UP0, UPT, UR23, 0x1, UPT ;  /* 0x000000011700788c */ /* 0x000fd2000bf05270 */
[----:B------:R-:W-:Y:S05]  /*14e0*/  BRA.U UP0, `(.L_x_19) ;  /* 0x0000000100407547 */ /* 0x000fea000b800000 */
[----:B------:R-:W2:Y:S01]  /*14f0*/  LDCU.128 UR8, c[0x0][0xb10] ;  /* 0x00016200ff0877ac */ /* 0x000ea20008000c00 */
[----:B------:R-:W3:Y:S01]  /*1500*/  LDCU UR12, c[0x0][0xb0c] ;  /* 0x00016180ff0c77ac */ /* 0x000ee20008000800 */
[----:B------:R-:W4:Y:S01]  /*1510*/  LDCU UR13, c[0x0][0xb20] ;  /* 0x00016400ff0d77ac */ /* 0x000f220008000800 */
[----:B--2---:R-:W-:Y:S02]  /*1520*/  UIMAD.WIDE.U32 UR4, UR49, UR8, URZ ;  /* 0x00000008310472a5 */ /* 0x004fe4000f8e00ff */
[----:B------:R-:W-:Y:S02]  /*1530*/  UIMAD.WIDE.U32 UR6, UR21, UR11, URZ ;  /* 0x0000000b150672a5 */ /* 0x000fe4000f8e00ff */
[----:B---3--:R-:W-:Y:S02]  /*1540*/  UISETP.NE.AND UP0, UPT, UR12, 0x1, UPT ;  /* 0x000000010c00788c */ /* 0x008fe4000bf05270 */
[----:B------:R-:W-:-:S03]  /*1550*/  USHF.R.U32.HI UR5, URZ, UR9, UR5 ;  /* 0x00000009ff057299 */ /* 0x000fc60008011605 */
[----:B------:R-:W-:Y:S01]  /*1560*/  UMOV UR4, UR7 ;  /* 0x0000000700047c82 */ /* 0x000fe20008000000 */
[----:B------:R-:W-:Y:S02]  /*1570*/  USEL UR5, UR49, UR5, !UP0 ;  /* 0x0000000531057287 */ /* 0x000fe4000c000000 */
[----:B------:R-:W-:Y:S02]  /*1580*/  UISETP.NE.AND UP0, UPT, UR10, 0x1, UPT ;  /* 0x000000010a00788c */ /* 0x000fe4000bf05270 */
[----:B----4-:R-:W-:-:S04]  /*1590*/  USHF.R.U32.HI UR4, URZ, UR13, UR4 ;  /* 0x0000000dff047299 */ /* 0x010fc80008011604 */
[----:B------:R-:W-:-:S04]  /*15a0*/  USEL UR4, UR21, UR4, !UP0 ;  /* 0x0000000415047287 */ /* 0x000fc8000c000000 */
[----:B------:R-:W-:Y:S02]  /*15b0*/  UIADD3 UR6, UPT, UPT, UR5, -UR4, URZ ;  /* 0x8000000405067290 */ /* 0x000fe4000fffe0ff */
[----:B------:R-:W-:Y:S02]  /*15c0*/  UIADD3 UR4, UPT, UPT, -UR5, UR4, URZ ;  /* 0x0000000405047290 */ /* 0x000fe4000fffe1ff */
[----:B------:R-:W-:Y:S02]  /*15d0*/  UIMAD UR21, UR6, UR10, UR21 ;  /* 0x0000000a061572a4 */ /* 0x000fe4000f8e0215 */
[----:B------:R-:W-:-:S12]  /*15e0*/  UIMAD UR49, UR4, UR12, UR49 ;  /* 0x0000000c043172a4 */ /* 0x000fd8000f8e0231 */
.L_x_19:
[----:B------:R-:W-:Y:S01]  /*15f0*/  UISETP.NE.AND UP0, UPT, UR18, 0x2, UPT ;  /* 0x000000021200788c */ /* 0x000fe2000bf05270 */
[----:B------:R-:W-:Y:S09]  /*1600*/  BRA.U !UP6, `(.L_x_20) ;  /* 0x000000010e0c7547 */ /* 0x000ff2000b800000 */
[----:B------:R-:W-:Y:S01]  /*1610*/  UCGABAR_WAIT ;  /* 0x0000000000007dc7 */ /* 0x000fe20008000000 */
[----:B------:R-:W-:Y:S01]  /*1620*/  CCTL.IVALL ;  /* 0x00000000ff00798f */ /* 0x000fe20002000000 */
[----:B------:R-:W-:Y:S05]  /*1630*/  BRA `(.L_x_21) ;  /* 0x0000000000047947 */ /* 0x000fea0003800000 */
.L_x_20:
[----:B------:R-:W-:Y:S06]  /*1640*/  BAR.SYNC.DEFER_BLOCKING 0x0 ;  /* 0x0000000000007b1d */ /* 0x000fec0000010000 */
.L_x_21:
[----:B------:R-:W-:Y:S05]  /*1650*/  BRA.U UP0, `(.L_x_22) ;  /* 0x0000001d00847547 */ /* 0x000fea000b800000 */
[----:B------:R-:W2:Y:S01]  /*1660*/  LDCU UR5, c[0x0][0x388] ;  /* 0x00007100ff0577ac */ /* 0x000ea20008000800 */
[----:B------:R-:W3:Y:S01]  /*1670*/  S2UR UR7, SR_CgaCtaId ;  /* 0x00000000000779c3 */ /* 0x000ee20000008800 */
[----:B------:R-:W-:Y:S01]  /*1680*/  PLOP3.LUT P1, PT, PT, PT, UP3, 0x80, 0x8 ;  /* 0x000000000008781c */ /* 0x000fe20003f2f038 */
[----:B------:R-:W-:Y:S01]  /*1690*/  IMAD.MOV.U32 R3, RZ, RZ, 0x1 ;  /* 0x00000001ff037424 */ /* 0x000fe200078e00ff */
[----:B------:R-:W4:Y:S01]  /*16a0*/  LDCU UR6, c[0x0][0x38c] ;  /* 0x00007180ff0677ac */ /* 0x000f220008000800 */
[----:B------:R-:W-:Y:S01]  /*16b0*/  ISETP.EQ.OR P2, PT, R2, RZ, P3 ;  /* 0x000000ff0200720c */ /* 0x000fe20001f42670 */
[----:B------:R-:W-:Y:S01]  /*16c0*/  IMAD.MOV.U32 R2, RZ, RZ, RZ ;  /* 0x000000ffff027224 */ /* 0x000fe200078e00ff */
[----:B------:R-:W-:Y:S01]  /*16d0*/  PLOP3.LUT P1, PT, P1, PT, PT, 0x8, 0x80 ;  /* 0x000000000080781c */ /* 0x000fe20000f2e170 */
[----:B------:R-:W4:Y:S01]  /*16e0*/  LDCU UR51, c[0x0][0x390] ;  /* 0x00007200ff3377ac */ /* 0x000f220008000800 */
[----:B------:R-:W-:Y:S01]  /*16f0*/  UMOV UR24, 0x400 ;  /* 0x0000040000187882 */ /* 0x000fe20000000000 */
[----:B------:R-:W-:-:S02]  /*1700*/  UISETP.NE.AND UP1, UPT, UR18, URZ, UPT ;  /* 0x000000ff1200728c */ /* 0x000fc4000bf25270 */
[----:B------:R-:W-:Y:S01]  /*1710*/  USEL UR32, URZ, 0x1, UP4 ;  /* 0x00000001ff207887 */ /* 0x000fe2000a000000 */
[----:B-1----:R-:W1:Y:S01]  /*1720*/  LDCU UR50, c[0x0][0x370] ;  /* 0x00006e00ff3277ac */ /* 0x002e620008000800 */
[----:B--2---:R-:W-:Y:S01]  /*1730*/  UIADD3 UR5, UPT, UPT, UR5, 0x3f, URZ ;  /* 0x0000003f05057890 */ /* 0x004fe2000fffe0ff */
[----:B------:R-:W2:Y:S03]  /*1740*/  LDCU.64 UR34, c[0x0][0x348] ;  /* 0x00006900ff2277ac */ /* 0x000ea60008000a00 */
[----:B------:R-:W-:Y:S02]  /*1750*/  USHF.R.S32.HI UR4, URZ, 0x1f, UR5 ;  /* 0x0000001fff047899 */ /* 0x000fe40008011405 */
[----:B---3--:R-:W-:Y:S02]  /*1760*/  ULEA UR24, UR7, UR24, 0x18 ;  /* 0x0000001807187291 */ /* 0x008fe4000f8ec0ff */
[----:B------:R-:W-:-:S02]  /*1770*/  ULEA.HI UR4, UR4, UR5, URZ, 0x6 ;  /* 0x0000000504047291 */ /* 0x000fc4000f8f30ff */
[----:B------:R-:W-:Y:S02]  /*1780*/  USHF.L.U32 UR5, UR7, 0x6, URZ ;  /* 0x0000000607057899 */ /* 0x000fe400080006ff */
[----:B------:R-:W-:Y:S02]  /*1790*/  USHF.R.S32.HI UR4, URZ, 0x6, UR4 ;  /* 0x00000006ff047899 */ /* 0x000fe40008011404 */
[----:B------:R-:W-:Y:S02]  /*17a0*/  ULOP3.LUT UR53, UR5, 0x40, URZ, 0xe2, !UPT ;  /* 0x0000004005357892 */ /* 0x000fe4000f8ee2ff */
[----:B----4-:R-:W-:Y:S01]  /*17b0*/  UIMAD UR4, UR4, UR6, URZ ;  /* 0x00000006040472a4 */ /* 0x010fe2000f8e02ff */
[----:B------:R-:W3:Y:S03]  /*17c0*/  LDCU UR48, c[0x0][0x374] ;  /* 0x00006e80ff3077ac */ /* 0x000ee60008000800 */
[----:B------:R-:W-:-:S02]  /*17d0*/  UIMAD UR51, UR4, UR51, URZ ;  /* 0x00000033043372a4 */ /* 0x000fc4000f8e02ff */
[----:B------:R-:W-:Y:S02]  /*17e0*/  USEL UR32, UR32, 0x2, UP1 ;  /* 0x0000000220207887 */ /* 0x000fe40008800000 */
[----:B------:R-:W-:Y:S02]  /*17f0*/  UISETP.NE.AND UP2, UPT, UR51, URZ, UPT ;  /* 0x000000ff3300728c */ /* 0x000fe4000bf45270 */
[----:B------:R-:W-:Y:S02]  /*1800*/  UISETP.LT.U32.AND UP0, UPT, UR51, 0x11, UPT ;  /* 0x000000113300788c */ /* 0x000fe4000bf01070 */
[----:B------:R-:W-:Y:S02]  /*1810*/  UIADD3 UR36, UPT, UPT, UR24, 0x15400, UR37 ;  /* 0x0001540018247890 */ /* 0x000fe4000fffe025 */
[----:B------:R-:W-:Y:S01]  /*1820*/  USEL UR4, UR51, 0x11, UP0 ;  /* 0x0000001133047887 */ /* 0x000fe20008000000 */
[----:B------:R-:W-:Y:S01]  /*1830*/  UMOV UR25, URZ ;  /* 0x000000ff00197c82 */ /* 0x000fe20008000000 */
[----:B------:R-:W-:-:S02]  /*1840*/  UMOV UR30, URZ ;  /* 0x000000ff001e7c82 */ /* 0x000fc40008000000 */
[----:B------:R-:W-:Y:S02]  /*1850*/  UIADD3 UR5, UPT, UPT, UR4, -0x1, URZ ;  /* 0xffffffff04057890 */ /* 0x000fe4000fffe0ff */
[----:B------:R-:W-:Y:S02]  /*1860*/  @!UP2 UIADD3 UR5, UPT, UPT, UR4, URZ, URZ ;  /* 0x000000ff0405a290 */ /* 0x000fe4000fffe0ff */
[----:B------:R-:W-:Y:S02]  /*1870*/  UIADD3 UR47, UPT, UPT, UR51, -UR4, URZ ;  /* 0x80000004332f7290 */ /* 0x000fe4000fffe0ff */
[----:B------:R-:W-:Y:S01]  /*1880*/  UIADD3 UR52, UPT, UPT, UR5, 0x1, URZ ;  /* 0x0000000105347890 */ /* 0x000fe2000fffe0ff */
[----:B-123--:R-:W-:-:S11]  /*1890*/  UMOV UR33, URZ ;  /* 0x000000ff00217c82 */ /* 0x00efd60008000000 */
.L_x_40:
[----:B------:R-:W-:Y:S01]  /*18a0*/  ULEA UR4, UR25, UR24, 0x3 ;  /* 0x0000001819047291 */ /* 0x000fe2000f8e18ff */
[----:B------:R-:W-:Y:S01]  /*18b0*/  SHF.L.U32 R0, R3, 0x1f, RZ ;  /* 0x0000001f03007819 */ /* 0x000fe200000006ff */
[----:B------:R-:W-:Y:S02]  /*18c0*/  UISETP.NE.AND UP0, UPT, UR51, URZ, UPT ;  /* 0x000000ff3300728c */ /* 0x000fe4000bf05270 */
[----:B------:R-:W-:Y:S02]  /*18d0*/  ULEA UR19, UR21, UR53, 0x7 ;  /* 0x0000003515137291 */ /* 0x000fe4000f8e38ff */
[----:B------:R-:W-:Y:S01]  /*18e0*/  USHF.L.U32 UR38, UR49, 0x6, URZ ;  /* 0x0000000631267899 */ /* 0x000fe200080006ff */
[----:B------:R-:W-:Y:S02]  /*18f0*/  UMOV UR23, URZ ;  /* 0x000000ff00177c82 */ /* 0x000fe40008000000 */
[----:B------:R1:W2:Y:S01]  /*1900*/  SYNCS.PHASECHK.TRANS64.TRYWAIT P0, [UR4+0x88], R0 ;  /* 0x00008800ff0075a7 */ /* 0x0002a20008001104 */
[----:B------:R-:W-:Y:S01]  /*1910*/  UMOV UR21, URZ ;  /* 0x000000ff00157c82 */ /* 0x000fe20008000000 */
[----:B------:R-:W-:Y:S01]  /*1920*/  UMOV UR20, URZ ;  /* 0x000000ff00147c82 */ /* 0x000fe20008000000 */
[----:B------:R-:W-:Y:S06]  /*1930*/  BRA.U !UP0, `(.L_x_23) ;  /* 0x0000000508587547 */ /* 0x000fec000b800000 */
[----:B------:R-:W3:Y:S01]  /*1940*/  LDCU.128 UR8, c[0x0][0x480] ;  /* 0x00009000ff0877ac */ /* 0x000ee20008000c00 */
[----:B------:R-:W4:Y:S01]  /*1950*/  LDCU.64 UR12, c[0x0][0x490] ;  /* 0x00009200ff0c77ac */ /* 0x000f220008000a00 */
[----:B------:R-:W1:Y:S01]  /*1960*/  LDCU.64 UR20, c[0x0][0x4b0] ;  /* 0x00009600ff1477ac */ /* 0x000e620008000a00 */
[----:B------:R-:W1:Y:S01]  /*1970*/  LDCU.64 UR16, c[0x0][0x4d0] ;  /* 0x00009a00ff1077ac */ /* 0x000e620008000a00 */
[----:B------:R-:W1:Y:S01]  /*1980*/  LDCU UR45, c[0x0][0x390] ;  /* 0x00007200ff2d77ac */ /* 0x000e620008000800 */
[----:B---3--:R-:W-:Y:S02]  /*1990*/  UIMAD.WIDE.U32 UR4, UR38, UR9, URZ ;  /* 0x00000009260472a5 */ /* 0x008fe4000f8e00ff */
[----:B------:R-:W-:Y:S01]  /*19a0*/  UISETP.NE.AND UP0, UPT, UR8, 0x1, UPT ;  /* 0x000000010800788c */ /* 0x000fe2000bf05270 */
[----:B------:R-:W3:Y:S04]  /*19b0*/  LDCU UR46, c[0x0][0x38c] ;  /* 0x00007180ff2e77ac */ /* 0x000ee80008000800 */
[----:B------:R-:W-:Y:S01]  /*19c0*/  UMOV UR4, UR5 ;  /* 0x0000000500047c82 */ /* 0x000fe20008000000 */
[----:B------:R-:W1:Y:S01]  /*19d0*/  LDCU.64 UR14, c[0x0][0x4b8] ;  /* 0x00009700ff0e77ac */ /* 0x000e620008000a00 */
[----:B------:R-:W-:-:S02]  /*19e0*/  USHF.R.U32.HI UR6, URZ, UR10, UR4 ;  /* 0x0000000aff067299 */ /* 0x000fc40008011604 */
[----:B------:R-:W-:Y:S02]  /*19f0*/  UIADD3 UR33, UPT, UPT, UR52, UR30, URZ ;  /* 0x0000001e34217290 */ /* 0x000fe4000fffe0ff */
[----:B------:R-:W-:Y:S02]  /*1a00*/  USEL UR6, UR38, UR6, !UP0 ;  /* 0x0000000626067287 */ /* 0x000fe4000c000000 */
[----:B------:R-:W-:Y:S02]  /*1a10*/  UISETP.NE.AND UP0, UPT, UR11, 0x1, UPT ;  /* 0x000000010b00788c */ /* 0x000fe4000bf05270 */
[----:B----4-:R-:W-:Y:S02]  /*1a20*/  UIMAD.WIDE.U32 UR4, UR6, UR12, URZ ;  /* 0x0000000c060472a5 */ /* 0x010fe4000f8e00ff */
[----:B------:R-:W-:Y:S01]  /*1a30*/  UIADD3 UR7, UPT, UPT, -UR6, URZ, URZ ;  /* 0x000000ff06077290 */ /* 0x000fe2000fffe1ff */
[----:B------:R-:W-:-:S03]  /*1a40*/  UMOV UR23, URZ ;  /* 0x000000ff00177c82 */ /* 0x000fc60008000000 */
[----:B------:R-:W-:Y:S01]  /*1a50*/  UIMAD UR7, UR8, UR7, UR38 ;  /* 0x00000007080772a4 */ /* 0x000fe2000f8e0226 */
[----:B------:R-:W-:Y:S02]  /*1a60*/  UMOV UR4, UR5 ;  /* 0x0000000500047c82 */ /* 0x000fe40008000000 */
[----:B------:R-:W-:Y:S02]  /*1a70*/  USHF.R.U32.HI UR13, URZ, UR13, UR4 ;  /* 0x0000000dff0d7299 */ /* 0x000fe40008011604 */
[----:B------:R-:W4:Y:S02]  /*1a80*/  LDCU.64 UR4, c[0x0][0x4d8] ;  /* 0x00009b00ff0477ac */ /* 0x000f240008000a00 */
[----:B------:R-:W-:-:S04]  /*1a90*/  USEL UR13, UR6, UR13, !UP0 ;  /* 0x0000000d060d7287 */ /* 0x000fc8000c000000 */
[----:B------:R-:W-:-:S04]  /*1aa0*/  UIADD3 UR12, UPT, UPT, -UR13, URZ, URZ ;  /* 0x000000ff0d0c7290 */ /* 0x000fc8000fffe1ff */
[----:B------:R-:W-:Y:S02]  /*1ab0*/  UIMAD UR12, UR11, UR12, UR6 ;  /* 0x0000000c0b0c72a4 */ /* 0x000fe4000f8e0206 */
[----:B-1----:R-:W-:Y:S02]  /*1ac0*/  UIMAD UR11, UR7, UR20, UR16 ;  /* 0x00000014070b72a4 */ /* 0x002fe4000f8e0210 */
[----:B------:R-:W-:Y:S01]  /*1ad0*/  UIMAD UR12, UR12, UR21, UR17 ;  /* 0x000000150c0c72a4 */ /* 0x000fe2000f8e0211 */
[----:B------:R-:W-:Y:S01]  /*1ae0*/  UMOV UR6, UR25 ;  /* 0x0000001900067c82 */ /* 0x000fe20008000000 */
[----:B------:R-:W-:Y:S01]  /*1af0*/  UMOV UR20, URZ ;  /* 0x000000ff00147c82 */ /* 0x000fe20008000000 */
[----:B---3--:R-:W-:-:S09]  /*1b00*/  UMOV UR21, URZ ;  /* 0x000000ff00157c82 */ /* 0x008fd20008000000 */
.L_x_29:
[----:B------:R-:W-:Y:S01]  /*1b10*/  @!P3 MOV R4, 0x3000 ;  /* 0x000030000004b802 */ /* 0x000fe20000000f00 */
[----:B------:R-:W-:Y:S01]  /*1b20*/  ULEA UR9, UR6, UR24, 0x3 ;  /* 0x0000001806097291 */ /* 0x000fe2000f8e18ff */
[----:B-12---:R-:W-:Y:S11]  /*1b30*/  @P0 BRA `(.L_x_24) ;  /* 0x00000000000c0947 */ /* 0x006ff60003800000 */
[----:B------:R-:W-:Y:S04]  /*1b40*/  SHF.L.U32 R5, R3, 0x1f, RZ ;  /* 0x0000001f03057819 */ /* 0x000fe800000006ff */
[----:B------:R-:W1:Y:S02]  /*1b50*/  SYNCS.PHASECHK.TRANS64.TRYWAIT P0, [UR9+0x88], R5 ;  /* 0x00008805ff0075a7 */ /* 0x000e640008001109 */
[----:B-1----:R-:W-:Y:S05]  /*1b60*/  @!P0 BRA `(.L_x_25) ;  /* 0x0000006400c88947 */ /* 0x002fea0003800000 */
.L_x_24:
[----:B------:R2:W-:Y:S01]  /*1b70*/  @!P3 SYNCS.ARRIVE.TRANS64 RZ, [UR9], R4 ;  /* 0x00000004ffffb9a7 */ /* 0x0005e20008000009 */
[----:B------:R-:W-:Y:S04]  /*1b80*/  ULOP3.LUT UR7, UR32, 0x2, URZ, 0xfc, !UPT ;  /* 0x0000000220077892 */ /* 0x000fe8000f8efcff */
[----:B------:R-:W-:Y:S09]  /*1b90*/  UISETP.NE.AND UP0, UPT, UR7, 0x2, UPT ;  /* 0x000000020700788c */ /* 0x000ff2000bf05270 */
[----:B------:R-:W-:Y:S05]  /*1ba0*/  BRA.U UP0, `(.L_x_26) ;  /* 0x0000000100047547 */ /* 0x000fea000b800000 */
[----:B----4-:R-:W-:Y:S05]  /*1bb0*/  BPT.TRAP 0x1 ;  /* 0x000000040000795c */ /* 0x010fea0000300000 */
.L_x_26:
[----:B------:R-:W-:Y:S04]  /*1bc0*/  BSSY.RECONVERGENT B0, `(.L_x_27) ;  /* 0x0000003000007945 */ /* 0x000fe80003800200 */
[----:B------:R-:W-:Y:S05]  /*1bd0*/  @P2 BRA `(.L_x_28) ;  /* 0x0000000000042947 */ /* 0x000fea0003800000 */
[----:B----4-:R-:W-:Y:S05]  /*1be0*/  BPT.TRAP 0x1 ;  /* 0x000000040000795c */ /* 0x010fea0000300000 */
.L_x_28:
[----:B----4-:R-:W-:Y:S05]  /*1bf0*/  BSYNC.RECONVERGENT B0 ;  /* 0x0000000000007941 */ /* 0x010fea0003800200 */
.L_x_27:
[----:B------:R-:W-:Y:S02]  /*1c00*/  UIADD3 UR7, UPT, UPT, UR6, 0x1, URZ ;  /* 0x0000000106077890 */ /* 0x000fe4000fffe0ff */
[----:B------:R-:W-:Y:S02]  /*1c10*/  ULEA UR16, UR6, UR37, 0xd ;  /* 0x0000002506107291 */ /* 0x000fe4000f8e68ff */
[----:B------:R-:W-:Y:S02]  /*1c20*/  UISETP.NE.AND UP0, UPT, UR7, 0x11, UPT ;  /* 0x000000110700788c */ /* 0x000fe4000bf05270 */
[----:B------:R-:W-:Y:S02]  /*1c30*/  UIADD3 UR28, UP1, UPT, UR34, 0x80, URZ ;  /* 0x00000080221c7890 */ /* 0x000fe4000ff3e0ff */
[----:B------:R-:W-:Y:S02]  /*1c40*/  USEL UR8, URZ, 0x1, UP0 ;  /* 0x00000001ff087887 */ /* 0x000fe40008000000 */
[----:B------:R-:W-:Y:S02]  /*1c50*/  USEL UR25, UR7, URZ, UP0 ;  /* 0x000000ff07197287 */ /* 0x000fe40008000000 */
[----:B------:R-:W-:Y:S02]  /*1c60*/  USHF.L.U32 UR10, UR23, 0x6, URZ ;  /* 0x00000006170a7899 */ /* 0x000fe400080006ff */
[----:B------:R-:W-:Y:S01]  /*1c70*/  ULEA UR7, UR25, UR24, 0x3 ;  /* 0x0000001819077291 */ /* 0x000fe2000f8e18ff */
[----:B------:R-:W-:Y:S01]  /*1c80*/  LOP3.LUT R3, R3, UR8, RZ, 0x3c, !PT ;  /* 0x0000000803037c12 */ /* 0x000fe2000f8e3cff */
[----:B------:R-:W-:Y:S02]  /*1c90*/  ULEA UR8, UR6, UR24, 0xc ;  /* 0x0000001806087291 */ /* 0x000fe4000f8e60ff */
[----:B------:R-:W-:Y:S01]  /*1ca0*/  UIADD3.X UR29, UPT, UPT, URZ, UR35, URZ, UP1, !UPT ;  /* 0x00000023ff1d7290 */ /* 0x000fe20008ffe4ff */
[----:B-1----:R-:W-:Y:S01]  /*1cb0*/  SHF.L.U32 R0, R3, 0x1f, RZ ;  /* 0x0000001f03007819 */ /* 0x002fe200000006ff */
[----:B------:R-:W-:Y:S02]  /*1cc0*/  UIADD3 UR8, UPT, UPT, UR8, 0x4400, URZ ;  /* 0x0000440008087890 */ /* 0x000fe4000fffe0ff */
[----:B------:R-:W-:Y:S01]  /*1cd0*/  UIADD3 UR26, UP0, UPT, UR34, 0x180, URZ ;  /* 0x00000180221a7890 */ /* 0x000fe2000ff1e0ff */
[----:B------:R3:W1:Y:S01]  /*1ce0*/  SYNCS.PHASECHK.TRANS64.TRYWAIT P0, [UR7+0x88], R0 ;  /* 0x00008800ff0075a7 */ /* 0x0006620008001107 */
[----:B------:R-:W-:Y:S02]  /*1cf0*/  UIMAD UR7, UR20, UR14, UR4 ;  /* 0x0000000e140772a4 */ /* 0x000fe4000f8e0204 */
[----:B------:R-:W-:Y:S02]  /*1d00*/  UIMAD UR6, UR21, UR15, UR5 ;  /* 0x0000000f150672a4 */ /* 0x000fe4000f8e0205 */
[----:B------:R-:W-:Y:S02]  /*1d10*/  UIADD3.X UR27, UPT, UPT, URZ, UR35, URZ, UP0, !UPT ;  /* 0x00000023ff1b7290 */ /* 0x000fe400087fe4ff */
[----:B------:R-:W-:Y:S02]  /*1d20*/  UPRMT UR6, UR7, 0x40, UR6 ;  /* 0x0000004007067896 */ /* 0x000fe40008000006 */
[----:B------:R-:W-:Y:S02]  /*1d30*/  UIADD3 UR16, UPT, UPT, UR24, 0x15400, UR16 ;  /* 0x0001540018107890 */ /* 0x000fe4000fffe010 */
[----:B------:R-:W-:Y:S02]  /*1d40*/  UPRMT UR6, UR6, 0x5410, URZ ;  /* 0x0000541006067896 */ /* 0x000fe400080000ff */
[----:B------:R-:W-:Y:S02]  /*1d50*/  UIADD3 UR31, UPT, UPT, UR20, 0x1, URZ ;  /* 0x00000001141f7890 */ /* 0x000fe4000fffe0ff */
[----:B------:R-:W-:Y:S02]  /*1d60*/  UIADD3 UR22, UPT, UPT, UR21, 0x1, URZ ;  /* 0x0000000115167890 */ /* 0x000fe4000fffe0ff */
[----:B------:R-:W-:Y:S02]  /*1d70*/  UISETP.NE.AND UP2, UPT, UR31, UR46, UPT ;  /* 0x0000002e1f00728c */ /* 0x000fe4000bf45270 */
[----:B------:R-:W-:Y:S01]  /*1d80*/  UIADD3 UR30, UPT, UPT, UR30, 0x1, URZ ;  /* 0x000000011e1e7890 */ /* 0x000fe2000fffe0ff */
[----:B------:R4:W-:Y:S01]  /*1d90*/  UTMALDG.4D.IM2COL [UR8], [UR28], UR6 ;  /* 0x000000081c0073b4 */ /* 0x0009e20008058006 */
[----:B------:R-:W-:Y:S01]  /*1da0*/  UIADD3 UR7, UPT, UPT, UR23, 0x1, URZ ;  /* 0x0000000117077890 */ /* 0x000fe2000fffe0ff */
[----:B------:R-:W-:Y:S01]  /*1db0*/  UMOV UR42, 0x30000 ;  /* 0x00030000002a7882 */ /* 0x000fe20000000000 */
[----:B------:R-:W-:Y:S01]  /*1dc0*/  UMOV UR40, 0x0 ;  /* 0x0000000000287882 */ /* 0x000fe20000000000 */
[----:B------:R-:W-:Y:S01]  /*1dd0*/  UMOV UR41, 0x10000000 ;  /* 0x1000000000297882 */ /* 0x000fe20000000000 */
[----:B------:R-:W-:Y:S01]  /*1de0*/  UMOV UR17, UR9 ;  /* 0x0000000900117c82 */ /* 0x000fe20008000000 */
[----:B------:R-:W-:Y:S02]  /*1df0*/  UMOV UR18, UR10 ;  /* 0x0000000a00127c82 */ /* 0x000fe40008000000 */
[----:B------:R-:W-:Y:S01]  /*1e00*/  @UP2 UIADD3 UR22, UPT, UPT, UR21, URZ, URZ ;  /* 0x000000ff15162290 */ /* 0x000fe2000fffe0ff */
[----:B------:R2:W-:Y:S03]  /*1e10*/  UTMALDG.4D.MULTICAST [UR16], [UR26], UR42, desc[UR40] ;  /* 0x000028101a0073b4 */ /* 0x0005e6000801982a */
[----:B------:R-:W-:Y:S11]  /*1e20*/  UISETP.NE.AND UP0, UPT, UR22, UR45, UPT ;  /* 0x0000002d1600728c */ /* 0x000ff6000bf05270 */
[----:B------:R-:W-:Y:S07]  /*1e30*/  @UP0 UIADD3 UR7, UPT, UPT, UR23, URZ, URZ ;  /* 0x000000ff17070290 */ /* 0x000fee000fffe0ff */
[----:B------:R-:W-:Y:S01]  /*1e40*/  UMOV UR23, UR7 ;  /* 0x0000000700177c82 */ /* 0x000fe20008000000 */
[----:B----4-:R-:W-:Y:S01]  /*1e50*/  UMOV UR6, UR25 ;  /* 0x0000001900067c82 */ /* 0x010fe20008000000 */
[----:B--2---:R-:W-:Y:S02]  /*1e60*/  USEL UR21, UR22, URZ, UP0 ;  /* 0x000000ff16157287 */ /* 0x004fe40008000000 */
[----:B------:R-:W-:Y:S02]  /*1e70*/  UISETP.NE.AND UP0, UPT, UR30, UR33, UPT ;  /* 0x000000211e00728c */ /* 0x000fe4000bf05270 */
[----:B------:R-:W-:Y:S07]  /*1e80*/  USEL UR20, UR31, URZ, UP2 ;  /* 0x000000ff1f147287 */ /* 0x000fee0009000000 */
[----:B---3--:R-:W-:Y:S05]  /*1e90*/  BRA.U UP0, `(.L_x_29) ;  /* 0xfffffffd001c7547 */ /* 0x008fea000b83ffff */
.L_x_23:
[----:B------:R-:W-:Y:S01]  /*1ea0*/  ULEA UR4, UR25, UR24, 0x3 ;  /* 0x0000001819047291 */ /* 0x000fe2000f8e18ff */
[----:B-1----:R-:W-:Y:S01]  /*1eb0*/  SHF.L.U32 R0, R3, 0x1f, RZ ;  /* 0x0000001f03007819 */ /* 0x002fe200000006ff */
[----:B------:R-:W-:Y:S01]  /*1ec0*/  @!P1 SYNCS.ARRIVE.TRANS64.A1T0 RZ, [UR24+0x138], RZ ;  /* 0x000138ffffff99a7 */ /* 0x000fe20008100018 */
[----:B------:R-:W-:-:S06]  /*1ed0*/  UISETP.GE.AND UP0, UPT, UR47, 0x1, UPT ;  /* 0x000000012f00788c */ /* 0x000fcc000bf06270 */
[----:B--2---:R1:W2:Y:S03]  /*1ee0*/  SYNCS.PHASECHK.TRANS64.TRYWAIT P0, [UR4+0x88], R0 ;  /* 0x00008800ff0075a7 */ /* 0x0042a60008001104 */
[----:B------:R-:W-:Y:S05]  /*1ef0*/  BRA.U !UP0, `(.L_x_30) ;  /* 0x0000000508507547 */ /* 0x000fea000b800000 */
        /* <DEDUP_REMOVED lines=16> */
[----:B------:R-:W-:-:S03]  /*2000*/  UMOV UR31, UR47 ;  /* 0x0000002f001f7c82 */ /* 0x000fc60008000000 */
        /* <DEDUP_REMOVED lines=9> */
[----:B---3--:R-:W-:-:S11]  /*20a0*/  UMOV UR6, UR25 ;  /* 0x0000001900067c82 */ /* 0x008fd60008000000 */
.L_x_36:
[----:B------:R-:W-:Y:S01]  /*20b0*/  @!P3 MOV R4, 0x3000 ;  /* 0x000030000004b802 */ /* 0x000fe20000000f00 */
[----:B------:R-:W-:Y:S01]  /*20c0*/  ULEA UR9, UR6, UR24, 0x3 ;  /* 0x0000001806097291 */ /* 0x000fe2000f8e18ff */
[----:B-12---:R-:W-:Y:S11]  /*20d0*/  @P0 BRA `(.L_x_31) ;  /* 0x00000000000c0947 */ /* 0x006ff60003800000 */
[----:B------:R-:W-:Y:S04]  /*20e0*/  SHF.L.U32 R5, R3, 0x1f, RZ ;  /* 0x0000001f03057819 */ /* 0x000fe800000006ff */
[----:B------:R-:W1:Y:S02]  /*20f0*/  SYNCS.PHASECHK.TRANS64.TRYWAIT P0, [UR9+0x88], R5 ;  /* 0x00008805ff0075a7 */ /* 0x000e640008001109 */
[----:B-1----:R-:W-:Y:S05]  /*2100*/  @!P0 BRA `(.L_x_32) ;  /* 0x0000006000788947 */ /* 0x002fea0003800000 */
.L_x_31:
[----:B------:R2:W-:Y:S01]  /*2110*/  @!P3 SYNCS.ARRIVE.TRANS64 RZ, [UR9], R4 ;  /* 0x00000004ffffb9a7 */ /* 0x0005e20008000009 */
[----:B------:R-:W-:Y:S04]  /*2120*/  ULOP3.LUT UR7, UR32, 0x2, URZ, 0xfc, !UPT ;  /* 0x0000000220077892 */ /* 0x000fe8000f8efcff */
[----:B------:R-:W-:Y:S09]  /*2130*/  UISETP.NE.AND UP0, UPT, UR7, 0x2, UPT ;  /* 0x000000020700788c */ /* 0x000ff2000bf05270 */
[----:B------:R-:W-:Y:S05]  /*2140*/  BRA.U UP0, `(.L_x_33) ;  /* 0x0000000100047547 */ /* 0x000fea000b800000 */
[----:B----4-:R-:W-:Y:S05]  /*2150*/  BPT.TRAP 0x1 ;  /* 0x000000040000795c */ /* 0x010fea0000300000 */
.L_x_33:
[----:B------:R-:W-:Y:S04]  /*2160*/  BSSY.RECONVERGENT B0, `(.L_x_34) ;  /* 0x0000003000007945 */ /* 0x000fe80003800200 */
[----:B------:R-:W-:Y:S05]  /*2170*/  @P2 BRA `(.L_x_35) ;  /* 0x0000000000042947 */ /* 0x000fea0003800000 */
[----:B----4-:R-:W-:Y:S05]  /*2180*/  BPT.TRAP 0x1 ;  /* 0x000000040000795c */ /* 0x010fea0000300000 */
.L_x_35:
[----:B----4-:R-:W-:Y:S05]  /*2190*/  BSYNC.RECONVERGENT B0 ;  /* 0x0000000000007941 */ /* 0x010fea0003800200 */
.L_x_34:
        /* <DEDUP_REMOVED lines=19> */
[----:B------:R-:W-:Y:S02]  /*22d0*/  UIADD3 UR30, UPT, UPT, UR20, 0x1, URZ ;  /* 0x00000001141e7890 */ /* 0x000fe4000fffe0ff */
[----:B------:R-:W-:Y:S02]  /*22e0*/  UPRMT UR6, UR6, 0x5410, URZ ;  /* 0x0000541006067896 */ /* 0x000fe400080000ff */
[----:B------:R-:W-:Y:S02]  /*22f0*/  UISETP.NE.AND UP2, UPT, UR30, UR45, UPT ;  /* 0x0000002d1e00728c */ /* 0x000fe4000bf45270 */
[----:B------:R-:W-:Y:S02]  /*2300*/  UIADD3 UR22, UPT, UPT, UR21, 0x1, URZ ;  /* 0x0000000115167890 */ /* 0x000fe4000fffe0ff */
[----:B------:R-:W-:Y:S01]  /*2310*/  UIADD3 UR7, UPT, UPT, UR23, 0x1, URZ ;  /* 0x0000000117077890 */ /* 0x000fe2000fffe0ff */
[----:B------:R-:W-:Y:S02]  /*2320*/  UMOV UR38, 0x30000 ;  /* 0x0003000000267882 */ /* 0x000fe40000000000 */
[----:B------:R4:W-:Y:S01]  /*2330*/  UTMALDG.4D.IM2COL [UR8], [UR28], UR6 ;  /* 0x000000081c0073b4 */ /* 0x0009e20008058006 */
[----:B------:R-:W-:Y:S01]  /*2340*/  UMOV UR40, 0x0 ;  /* 0x0000000000287882 */ /* 0x000fe20000000000 */
[----:B------:R-:W-:Y:S01]  /*2350*/  UMOV UR41, 0x10000000 ;  /* 0x1000000000297882 */ /* 0x000fe20000000000 */
[----:B------:R-:W-:Y:S01]  /*2360*/  UMOV UR17, UR9 ;  /* 0x0000000900117c82 */ /* 0x000fe20008000000 */
[----:B------:R-:W-:Y:S01]  /*2370*/  @UP2 UIADD3 UR22, UPT, UPT, UR21, URZ, URZ ;  /* 0x000000ff15162290 */ /* 0x000fe2000fffe0ff */
[----:B------:R-:W-:Y:S03]  /*2380*/  UMOV UR18, UR10 ;  /* 0x0000000a00127c82 */ /* 0x000fe60008000000 */
[----:B------:R-:W-:Y:S01]  /*2390*/  UISETP.NE.AND UP0, UPT, UR22, UR42, UPT ;  /* 0x0000002a1600728c */ /* 0x000fe2000bf05270 */
[----:B------:R2:W-:Y:S10]  /*23a0*/  UTMALDG.4D.MULTICAST [UR16], [UR26], UR38, desc[UR40] ;  /* 0x000028101a0073b4 */ /* 0x0005f40008019826 */
[----:B------:R-:W-:Y:S07]  /*23b0*/  @UP0 UIADD3 UR7, UPT, UPT, UR23, URZ, URZ ;  /* 0x000000ff17070290 */ /* 0x000fee000fffe0ff */
[----:B------:R-:W-:Y:S01]  /*23c0*/  UMOV UR23, UR7 ;  /* 0x0000000700177c82 */ /* 0x000fe20008000000 */
[----:B----4-:R-:W-:Y:S02]  /*23d0*/  UIADD3 UR6, UPT, UPT, UR31, -0x1, URZ ;  /* 0xffffffff1f067890 */ /* 0x010fe4000fffe0ff */
[----:B--2---:R-:W-:Y:S02]  /*23e0*/  USEL UR21, UR22, URZ, UP0 ;  /* 0x000000ff16157287 */ /* 0x004fe40008000000 */
[----:B------:R-:W-:Y:S02]  /*23f0*/  UISETP.GT.U32.AND UP0, UPT, UR31, 0x1, UPT ;  /* 0x000000011f00788c */ /* 0x000fe4000bf04070 */
[----:B------:R-:W-:Y:S01]  /*2400*/  USEL UR20, UR30, URZ, UP2 ;  /* 0x000000ff1e147287 */ /* 0x000fe20009000000 */
[----:B------:R-:W-:Y:S01]  /*2410*/  UMOV UR31, UR6 ;  /* 0x00000006001f7c82 */ /* 0x000fe20008000000 */
[----:B------:R-:W-:Y:S05]  /*2420*/  UMOV UR6, UR25 ;  /* 0x0000001900067c82 */ /* 0x000fea0008000000 */
[----:B---3--:R-:W-:Y:S05]  /*2430*/  BRA.U UP0, `(.L_x_36) ;  /* 0xfffffffd001c7547 */ /* 0x008fea000b83ffff */
.L_x_30:
[----:B------:R-:W-:Y:S01]  /*2440*/  SHF.L.U32 R5, R2, 0x1f, RZ ;  /* 0x0000001f02057819 */ /* 0x000fe200000006ff */
[----:B------:R-:W-:-:S03]  /*2450*/  NOP ;  /* 0x0000000000007918 */ /* 0x000fc60000000000 */
[----:B-12---:R-:W1:Y:S02]  /*2460*/  SYNCS.PHASECHK.TRANS64.TRYWAIT P0, [UR24+0x140], R5 ;  /* 0x00014005ff0075a7 */ /* 0x006e640008001118 */
[----:B-1----:R-:W-:Y:S05]  /*2470*/  @!P0 BRA `(.L_x_37) ;  /* 0x0000005c00b48947 */ /* 0x002fea0003800000 */
.L_x_122:
[----:B-1----:R-:W1:Y:S01]  /*2480*/  LDS.128 R4, [UR24+0x180] ;  /* 0x00018018ff047984 */ /* 0x002e620008000c00 */
[----:B------:R-:W-:Y:S02]  /*2490*/  UIADD3 UR4, UPT, UPT, UR24, 0x148, URZ ;  /* 0x0000014818047890 */ /* 0x000fe4000fffe0ff */
[----:B------:R-:W-:Y:S01]  /*24a0*/  UISETP.GE.AND UP0, UPT, UR39, 0x1, UPT ;  /* 0x000000012700788c */ /* 0x000fe2000bf06270 */
[----:B------:R-:W-:Y:S01]  /*24b0*/  @!PT LDS RZ, [RZ] ;  /* 0x00000000fffff984 */ /* 0x000fe20000000800 */
[----:B------:R-:W-:Y:S01]  /*24c0*/  @!PT LDS RZ, [RZ] ;  /* 0x00000000fffff984 */ /* 0x000fe20000000800 */
[----:B------:R-:W-:Y:S01]  /*24d0*/  @!PT LDS RZ, [RZ] ;  /* 0x00000000fffff984 */ /* 0x000fe20000000800 */
[----:B------:R-:W-:Y:S01]  /*24e0*/  @!PT LDS RZ, [RZ] ;  /* 0x00000000fffff984 */ /* 0x000fe20000000800 */
[----:B------:R2:W-:Y:S06]  /*24f0*/  MEMBAR.ALL.CTA ;  /* 0x0000000000007992 */ /* 0x0005ec0000008000 */
[----:B--2---:R-:W2:Y:S01]  /*2500*/  FENCE.VIEW.ASYNC.S ;  /* 0x00000000000073c6 */ /* 0x004ea20000000000 */
[----:B------:R-:W-:-:S09]  /*2510*/  UPRMT UR4, URZ, 0x654, UR4 ;  /* 0x00000654ff047896 */ /* 0x000fd20008000004 */
[----:B--2---:R-:W-:Y:S01]  /*2520*/  SYNCS.ARRIVE.TRANS64.RED.A1T0 RZ, [UR4], RZ ;  /* 0x000000ffffff79a7 */ /* 0x004fe20008100404 */
[----:B-1----:R-:W-:-:S13]  /*2530*/  LOP3.LUT P0, RZ, R6, 0x1, RZ, 0xc0, !PT ;  /* 0x0000000106ff7812 */ /* 0x002fda000780c0ff */
[----:B------:R-:W-:Y:S01]  /*2540*/  VOTEU.ANY UP1, P0 ;  /* 0x0000000000ff7886 */ /* 0x000fe20000020100 */
[----:B------:R-:W-:-:S13]  /*2550*/  PLOP3.LUT P0, PT, PT, PT, UP1, 0x80, 0x8 ;  /* 0x000000000008781c */ /* 0x000fda0003f0f018 */
[----:B------:R-:W-:Y:S02]  /*2560*/  @P0 MOV R0, R4 ;  /* 0x0000000400000202 */ /* 0x000fe40000000f00 */
[----:B------:R-:W-:Y:S02]  /*2570*/  @P0 LOP3.LUT R4, R5, 0xffff, RZ, 0xc0, !PT ;  /* 0x0000ffff05040812 */ /* 0x000fe400078ec0ff */
[----:B------:R-:W-:Y:S02]  /*2580*/  @P0 R2UR UR6, R0 ;  /* 0x00000000000602ca */ /* 0x000fe400000e0000 */
[----:B------:R-:W-:-:S11]  /*2590*/  @P0 R2UR UR5, R4 ;  /* 0x00000000040502ca */ /* 0x000fd600000e0000 */
[----:B------:R-:W-:Y:S02]  /*25a0*/  @UP1 UMOV UR44, UR6 ;  /* 0x00000006002c1c82 */ /* 0x000fe40008000000 */
[----:B------:R-:W-:Y:S01]  /*25b0*/  @UP1 UMOV UR43, UR5 ;  /* 0x00000005002b1c82 */ /* 0x000fe20008000000 */
[----:B------:R-:W-:Y:S05]  /*25c0*/  BRA.U !UP0, `(.L_x_38) ;  /* 0x0000000108d47547 */ /* 0x000fea000b800000 */
[----:B------:R-:W1:Y:S01]  /*25d0*/  LDCU.128 UR16, c[0x0][0xb10] ;  /* 0x00016200ff1077ac */ /* 0x000e620008000c00 */
[----:B------:R-:W2:Y:S01]  /*25e0*/  LDCU UR21, c[0x0][0xb20] ;  /* 0x00016400ff1577ac */ /* 0x000ea20008000800 */
[----:B------:R-:W3:Y:S01]  /*25f0*/  LDCU UR20, c[0x0][0xb0c] ;  /* 0x00016180ff1477ac */ /* 0x000ee20008000800 */
[----:B------:R-:W4:Y:S01]  /*2600*/  LDCU.64 UR8, c[0x0][0xb28] ;  /* 0x00016500ff0877ac */ /* 0x000f220008000a00 */
[----:B------:R-:W-:Y:S02]  /*2610*/  UISETP.NE.AND UP3, UPT, UR39, 0x1, UPT ;  /* 0x000000012700788c */ /* 0x000fe4000bf65270 */
[----:B-1----:R-:W-:Y:S02]  /*2620*/  UIMAD.WIDE.U32 UR4, UR48, UR19, URZ ;  /* 0x00000013300472a5 */ /* 0x002fe4000f8e00ff */
[----:B------:R-:W-:Y:S02]  /*2630*/  UIMAD.WIDE.U32 UR6, UR50, UR16, URZ ;  /* 0x00000010320672a5 */ /* 0x000fe4000f8e00ff */
[----:B------:R-:W-:-:S02]  /*2640*/  UISETP.NE.AND UP0, UPT, UR18, 0x1, UPT ;  /* 0x000000011200788c */ /* 0x000fc4000bf05270 */
[----:B------:R-:W-:Y:S01]  /*2650*/  UIMAD.WIDE.U32 UR14, UR43, UR19, URZ ;  /* 0x000000132b0e72a5 */ /* 0x000fe2000f8e00ff */
[----:B------:R-:W-:Y:S01]  /*2660*/  UMOV UR4, UR5 ;  /* 0x0000000500047c82 */ /* 0x000fe20008000000 */
[----:B---3--:R-:W-:Y:S02]  /*2670*/  UISETP.NE.AND UP2, UPT, UR20, 0x1, UPT ;  /* 0x000000011400788c */ /* 0x008fe4000bf45270 */
[----:B--2---:R-:W-:Y:S02]  /*2680*/  USHF.R.U32.HI UR5, URZ, UR21, UR4 ;  /* 0x00000015ff057299 */ /* 0x004fe40008011604 */
[----:B------:R-:W-:Y:S01]  /*2690*/  UIMAD.WIDE.U32 UR12, UR44, UR16, URZ ;  /* 0x000000102c0c72a5 */ /* 0x000fe2000f8e00ff */
[----:B------:R-:W-:Y:S01]  /*26a0*/  UMOV UR4, UR7 ;  /* 0x0000000700047c82 */ /* 0x000fe20008000000 */
[----:B------:R-:W-:Y:S02]  /*26b0*/  USEL UR5, UR48, UR5, !UP0 ;  /* 0x0000000530057287 */ /* 0x000fe4000c000000 */
[----:B------:R-:W-:-:S02]  /*26c0*/  USHF.R.U32.HI UR4, URZ, UR17, UR4 ;  /* 0x00000011ff047299 */ /* 0x000fc40008011604 */
[----:B----4-:R-:W-:Y:S02]  /*26d0*/  UIMAD.WIDE.U32 UR10, UR5, UR8, URZ ;  /* 0x00000008050a72a5 */ /* 0x010fe4000f8e00ff */
[----:B------:R-:W-:Y:S01]  /*26e0*/  USEL UR6, UR50, UR4, !UP2 ;  /* 0x0000000432067287 */ /* 0x000fe2000d000000 */
[----:B------:R-:W-:Y:S02]  /*26f0*/  UMOV UR12, UR13 ;  /* 0x0000000d000c7c82 */ /* 0x000fe40008000000 */
[----:B------:R-:W-:Y:S01]  /*2700*/  UMOV UR4, UR15 ;  /* 0x0000000f00047c82 */ /* 0x000fe20008000000 */
[----:B------:R-:W-:Y:S01]  /*2710*/  UIMAD.WIDE.U32 UR14, UR6, UR8, URZ ;  /* 0x00000008060e72a5 */ /* 0x000fe2000f8e00ff */
[----:B------:R-:W-:Y:S01]  /*2720*/  UMOV UR10, UR11 ;  /* 0x0000000b000a7c82 */ /* 0x000fe20008000000 */
[----:B------:R-:W-:Y:S02]  /*2730*/  USHF.R.U32.HI UR4, URZ, UR21, UR4 ;  /* 0x00000015ff047299 */ /* 0x000fe40008011604 */
[----:B------:R-:W-:-:S03]  /*2740*/  @UP3 USHF.R.U32.HI UR5, URZ, UR9, UR10 ;  /* 0x00000009ff053299 */ /* 0x000fc6000801160a */
[----:B------:R-:W-:Y:S01]  /*2750*/  UMOV UR14, UR15 ;  /* 0x0000000f000e7c82 */ /* 0x000fe20008000000 */
[----:B------:R-:W-:Y:S02]  /*2760*/  USHF.R.U32.HI UR17, URZ, UR17, UR12 ;  /* 0x00000011ff117299 */ /* 0x000fe4000801160c */
[----:B------:R-:W-:Y:S02]  /*2770*/  USEL UR4, UR43, UR4, !UP0 ;  /* 0x000000042b047287 */ /* 0x000fe4000c000000 */
[----:B------:R-:W-:Y:S02]  /*2780*/  @UP3 USHF.R.U32.HI UR6, URZ, UR9, UR14 ;  /* 0x00000009ff063299 */ /* 0x000fe4000801160e */
[----:B------:R-:W-:Y:S02]  /*2790*/  UIMAD UR7, UR39, UR5, URZ ;  /* 0x00000005270772a4 */ /* 0x000fe4000f8e02ff */
[----:B------:R-:W-:Y:S02]  /*27a0*/  USEL UR5, UR44, UR17, !UP2 ;  /* 0x000000112c057287 */ /* 0x000fe4000d000000 */
[----:B------:R-:W-:-:S02]  /*27b0*/  UIMAD UR10, UR39, UR6, URZ ;  /* 0x00000006270a72a4 */ /* 0x000fc4000f8e02ff */
[----:B------:R-:W-:Y:S02]  /*27c0*/  UISETP.GE.AND UP0, UPT, UR4, UR7, UPT ;  /* 0x000000070400728c */ /* 0x000fe4000bf06270 */
[----:B------:R-:W-:Y:S02]  /*27d0*/  UIMAD.WIDE.U32 UR12, UR4, UR8, URZ ;  /* 0x00000008040c72a5 */ /* 0x000fe4000f8e00ff */
[----:B------:R-:W-:Y:S02]  /*27e0*/  UISETP.GE.OR UP0, UPT, UR5, UR10, UP0 ;  /* 0x0000000a0500728c */ /* 0x000fe40008706670 */
[----:B------:R-:W-:Y:S02]  /*27f0*/  UIMAD.WIDE.U32 UR10, UR5, UR8, URZ ;  /* 0x00000008050a72a5 */ /* 0x000fe4000f8e00ff */
[----:B------:R-:W-:Y:S01]  /*2800*/  UIADD3 UR12, UPT, UPT, -UR4, URZ, URZ ;  /* 0x000000ff040c7290 */ /* 0x000fe2000fffe1ff */
[----:B------:R-:W-:Y:S01]  /*2810*/  UMOV UR8, UR13 ;  /* 0x0000000d00087c82 */ /* 0x000fe20008000000 */
[----:B------:R-:W-:-:S02]  /*2820*/  UIADD3 UR10, UPT, UPT, -UR5, URZ, URZ ;  /* 0x000000ff050a7290 */ /* 0x000fc4000fffe1ff */
[----:B------:R-:W-:-:S03]  /*2830*/  USHF.R.U32.HI UR8, URZ, UR9, UR8 ;  /* 0x00000009ff087299 */ /* 0x000fc60008011608 */
[----:B------:R-:W-:Y:S01]  /*2840*/  @!UP0 UMOV UR7, UR11 ;  /* 0x0000000b00078c82 */ /* 0x000fe20008000000 */
[----:B------:R-:W-:Y:S02]  /*2850*/  UIMAD UR12, UR18, UR12, UR43 ;  /* 0x0000000c120c72a4 */ /* 0x000fe4000f8e022b */
[----:B------:R-:W-:Y:S02]  /*2860*/  USEL UR8, UR4, UR8, !UP3 ;  /* 0x0000000804087287 */ /* 0x000fe4000d800000 */
[----:B------:R-:W-:Y:S02]  /*2870*/  @!UP0 USHF.R.U32.HI UR7, URZ, UR9, UR7 ;  /* 0x00000009ff078299 */ /* 0x000fe40008011607 */
[----:B------:R-:W-:Y:S02]  /*2880*/  UIADD3 UR9, UPT, UPT, -UR8, URZ, URZ ;  /* 0x000000ff08097290 */ /* 0x000fe4000fffe1ff */
[----:B------:R-:W-:Y:S02]  /*2890*/  @!UP0 USEL UR7, UR5, UR7, !UP3 ;  /* 0x0000000705078287 */ /* 0x000fe4000d800000 */
[----:B------:R-:W-:-:S02]  /*28a0*/  UIMAD UR9, UR39, UR9, UR4 ;  /* 0x00000009270972a4 */ /* 0x000fc4000f8e0204 */
[----:B------:R-:W-:Y:S02]  /*28b0*/  @!UP0 UIADD3 UR8, UPT, UPT, UR8, -UR7, URZ ;  /* 0x8000000708088290 */ /* 0x000fe4000fffe0ff */
[----:B------:R-:W-:Y:S02]  /*28c0*/  @!UP0 UIMAD UR7, UR9, UR6, UR7 ;  /* 0x00000006090782a4 */ /* 0x000fe4000f8e0207 */
[----:B------:R-:W-:Y:S02]  /*28d0*/  @!UP0 UIMAD UR4, UR39, UR8, UR5 ;  /* 0x00000008270482a4 */ /* 0x000fe4000f8e0205 */
[----:B------:R-:W-:Y:S02]  /*28e0*/  UIMAD UR6, UR20, UR10, UR44 ;  /* 0x0000000a140672a4 */ /* 0x000fe4000f8e022c */
[----:B------:R-:W-:Y:S01]  /*28f0*/  UIMAD UR43, UR4, UR18, UR12 ;  /* 0x00000012042b72a4 */ /* 0x000fe2000f8e020c */
[----:B------:R-:W-:Y:S02]  /*2900*/  @!UP0 UMOV UR5, UR7 ;  /* 0x0000000700058c82 */ /* 0x000fe40008000000 */
[----:B------:R-:W-:-:S12]  /*2910*/  UIMAD UR44, UR5, UR20, UR6 ;  /* 0x00000014052c72a4 */ /* 0x000fd8000f8e0206 */
.L_x_38:
[----:B------:R-:W1:Y:S02]  /*2920*/  LDCU UR4, c[0x0][0xb30] ;  /* 0x00016600ff0477ac */ /* 0x000e640008000800 */
[----:B-1----:R-:W-:-:S09]  /*2930*/  UISETP.NE.AND UP0, UPT, UR4, 0x1, UPT ;  /* 0x000000010400788c */ /* 0x002fd2000bf05270 */
[----:B------:R-:W-:Y:S05]  /*2940*/  BRA.U UP0, `(.L_x_39) ;  /* 0x0000000100447547 */ /* 0x000fea000b800000 */
[----:B------:R-:W1:Y:S01]  /*2950*/  LDCU.128 UR8, c[0x0][0xb10] ;  /* 0x00016200ff0877ac */ /* 0x000e620008000c00 */
[----:B------:R-:W2:Y:S01]  /*2960*/  LDCU UR12, c[0x0][0xb0c] ;  /* 0x00016180ff0c77ac */ /* 0x000ea20008000800 */
[----:B------:R-:W3:Y:S01]  /*2970*/  LDCU UR13, c[0x0][0xb20] ;  /* 0x00016400ff0d77ac */ /* 0x000ee20008000800 */
[----:B-1----:R-:W-:Y:S02]  /*2980*/  UIMAD.WIDE.U32 UR6, UR44, UR8, URZ ;  /* 0x000000082c0672a5 */ /* 0x002fe4000f8e00ff */
[----:B------:R-:W-:Y:S02]  /*2990*/  UIMAD.WIDE.U32 UR4, UR43, UR11, URZ ;  /* 0x0000000b2b0472a5 */ /* 0x000fe4000f8e00ff */
[----:B--2---:R-:W-:Y:S02]  /*29a0*/  UISETP.NE.AND UP2, UPT, UR12, 0x1, UPT ;  /* 0x000000010c00788c */ /* 0x004fe4000bf45270 */
[----:B------:R-:W-:Y:S01]  /*29b0*/  UISETP.NE.AND UP0, UPT, UR10, 0x1, UPT ;  /* 0x000000010a00788c */ /* 0x000fe2000bf05270 */
[----:B------:R-:W-:-:S02]  /*29c0*/  UMOV UR6, UR7 ;  /* 0x0000000700067c82 */ /* 0x000fc40008000000 */
[----:B------:R-:W-:Y:S01]  /*29d0*/  UMOV UR4, UR5 ;  /* 0x0000000500047c82 */ /* 0x000fe20008000000 */
[----:B------:R-:W-:Y:S02]  /*29e0*/  USHF.R.U32.HI UR6, URZ, UR9, UR6 ;  /* 0x00000009ff067299 */ /* 0x000fe40008011606 */
[----:B---3--:R-:W-:Y:S02]  /*29f0*/  USHF.R.U32.HI UR4, URZ, UR13, UR4 ;  /* 0x0000000dff047299 */ /* 0x008fe40008011604 */
[----:B------:R-:W-:Y:S02]  /*2a00*/  USEL UR5, UR44, UR6, !UP2 ;  /* 0x000000062c057287 */ /* 0x000fe4000d000000 */
[----:B------:R-:W-:-:S04]  /*2a10*/  USEL UR4, UR43, UR4, !UP0 ;  /* 0x000000042b047287 */ /* 0x000fc8000c000000 */
[----:B------:R-:W-:Y:S02]  /*2a20*/  UIADD3 UR6, UPT, UPT, UR5, -UR4, URZ ;  /* 0x8000000405067290 */ /* 0x000fe4000fffe0ff */
[----:B------:R-:W-:Y:S02]  /*2a30*/  UIADD3 UR4, UPT, UPT, -UR5, UR4, URZ ;  /* 0x0000000405047290 */ /* 0x000fe4000fffe1ff */
[----:B------:R-:W-:Y:S02]  /*2a40*/  UIMAD UR43, UR6, UR10, UR43 ;  /* 0x0000000a062b72a4 */ /* 0x000fe4000f8e022b */
[----:B------:R-:W-:-:S12]  /*2a50*/  UIMAD UR44, UR4, UR12, UR44 ;  /* 0x0000000c042c72a4 */ /* 0x000fd8000f8e022c */
.L_x_39:
[----:B------:R-:W-:Y:S01]  /*2a60*/  R2UR UR5, R101 ;  /* 0x00000000650572ca */ /* 0x000fe200000e0000 */
[----:B------:R-:W-:Y:S01]  /*2a70*/  UMOV UR30, UR33 ;  /* 0x00000021001e7c82 */ /* 0x000fe20008000000 */
[----:B------:R-:W-:Y:S02]  /*2a80*/  R2UR UR4, R100 ;  /* 0x00000000640472ca */ /* 0x000fe400000e0000 */
[----:B------:R-:W-:Y:S02]  /*2a90*/  PLOP3.LUT P1, PT, PT, PT, PT, 0x80, 0x8 ;  /* 0x000000000008781c */ /* 0x000fe40003f2f070 */
[----:B------:R-:W-:-:S07]  /*2aa0*/  LOP3.LUT R2, R2, 0x1, RZ, 0x3c, !PT ;  /* 0x0000000102027812 */ /* 0x000fce00078e3cff */
[----:B------:R-:W-:Y:S02]  /*2ab0*/  UIADD3 UR49, UPT, UPT, UR44, UR5, URZ ;  /* 0x000000052c317290 */ /* 0x000fe4000fffe0ff */
[----:B------:R-:W-:Y:S01]  /*2ac0*/  UIADD3 UR21, UPT, UPT, UR43, UR4, URZ ;  /* 0x000000042b157290 */ /* 0x000fe2000fffe0ff */
[----:B------:R-:W-:Y:S11]  /*2ad0*/  BRA.U UP1, `(.L_x_40) ;  /* 0xffffffed01707547 */ /* 0x000ff6000b83ffff */
[----:B------:R-:W-:Y:S01]  /*2ae0*/  UIADD3 UR24, UPT, UPT, UR24, 0x88, URZ ;  /* 0x0000008818187890 */ /* 0x000fe2000fffe0ff */
[----:B------:R-:W-:-:S03]  /*2af0*/  SHF.L.U32 R5, R3, 0x1f, RZ ;  /* 0x0000001f03057819 */ /* 0x000fc600000006ff */
[----:B------:R-:W-:-:S09]  /*2b00*/  ULEA UR4, UR25, UR24, 0x3 ;  /* 0x0000001819047291 */ /* 0x000fd2000f8e18ff */
[----:B------:R-:W1:Y:S02]  /*2b10*/  SYNCS.PHASECHK.TRANS64.TRYWAIT P0, [UR4], R5 ;  /* 0x00000005ff0075a7 */ /* 0x000e640008001104 */
[----:B-1----:R-:W-:Y:S05]  /*2b20*/  @!P0 BRA `(.L_x_41) ;  /* 0x0000005800208947 */ /* 0x002fea0003800000 */
.L_x_124:
[----:B------:R-:W-:-:S04]  /*2b30*/  UIADD3 UR4, UPT, UPT, UR25, 0x1, URZ ;  /* 0x0000000119047890 */ /* 0x000fc8000fffe0ff */
[----:B------:R-:W-:-:S04]  /*2b40*/  UISETP.NE.AND UP0, UPT, UR4, 0x11, UPT ;  /* 0x000000110400788c */ /* 0x000fc8000bf05270 */
[----:B------:R-:W-:Y:S02]  /*2b50*/  USEL UR6, URZ, 0x1, UP0 ;  /* 0x00000001ff067887 */ /* 0x000fe40008000000 */
[----:B------:R-:W-:-:S04]  /*2b60*/  USEL UR4, UR4, URZ, UP0 ;  /* 0x000000ff04047287 */ /* 0x000fc80008000000 */
[----:B------:R-:W-:Y:S01]  /*2b70*/  ULEA UR5, UR4, UR24, 0x3 ;  /* 0x0000001804057291 */ /* 0x000fe2000f8e18ff */
[----:B------:R-:W-:-:S04]  /*2b80*/  LOP3.LUT R2, R3, UR6, RZ, 0x3c, !PT ;  /* 0x0000000603027c12 */ /* 0x000fc8000f8e3cff */
[----:B------:R-:W-:-:S04]  /*2b90*/  SHF.L.U32 R3, R2, 0x1f, RZ ;  /* 0x0000001f02037819 */ /* 0x000fc800000006ff */
[----:B------:R-:W2:Y:S02]  /*2ba0*/  SYNCS.PHASECHK.TRANS64.TRYWAIT P0, [UR5], R3 ;  /* 0x00000003ff0075a7 */ /* 0x000ea40008001105 */
[----:B--2---:R-:W-:Y:S05]  /*2bb0*/  @!P0 BRA `(.L_x_42) ;  /* 0x0000005800148947 */ /* 0x004fea0003800000 */
.L_x_126:
[----:B------:R-:W-:-:S04]  /*2bc0*/  UIADD3 UR4, UPT, UPT, UR4, 0x1, URZ ;  /* 0x0000000104047890 */ /* 0x000fc8000fffe0ff */
[----:B------:R-:W-:-:S04]  /*2bd0*/  UISETP.NE.AND UP0, UPT, UR4, 0x11, UPT ;  /* 0x000000110400788c */ /* 0x000fc8000bf05270 */
[----:B------:R-:W-:Y:S02]  /*2be0*/  USEL UR6, URZ, 0x1, UP0 ;  /* 0x00000001ff067887 */ /* 0x000fe40008000000 */
[----:B------:R-:W-:-:S04]  /*2bf0*/  USEL UR4, UR4, URZ, UP0 ;  /* 0x000000ff04047287 */ /* 0x000fc80008000000 */
[----:B------:R-:W-:Y:S01]  /*2c00*/  ULEA UR5, UR4, UR24, 0x3 ;  /* 0x0000001804057291 */ /* 0x000fe2000f8e18ff */
[----:B------:R-:W-:-:S04]  /*2c10*/  LOP3.LUT R2, R2, UR6, RZ, 0x3c, !PT ;  /* 0x0000000602027c12 */ /* 0x000fc8000f8e3cff */
[----:B-1----:R-:W-:-:S04]  /*2c20*/  SHF.L.U32 R3, R2, 0x1f, RZ ;  /* 0x0000001f02037819 */ /* 0x002fc800000006ff */
[----:B------:R-:W1:Y:S02]  /*2c30*/  SYNCS.PHASECHK.TRANS64.TRYWAIT P0, [UR5], R3 ;  /* 0x00000003ff0075a7 */ /* 0x000e640008001105 */
[----:B-1----:R-:W-:Y:S05]  /*2c40*/  @!P0 BRA `(.L_x_43) ;  /* 0x0000005800088947 */ /* 0x002fea0003800000 */
.L_x_128:
        /* <DEDUP_REMOVED lines=9> */
.L_x_130:
        /* <DEDUP_REMOVED lines=9> */
.L_x_132:
        /* <DEDUP_REMOVED lines=9> */
.L_x_134:
        /* <DEDUP_REMOVED lines=9> */
.L_x_136:
        /* <DEDUP_REMOVED lines=9> */
.L_x_138:
        /* <DEDUP_REMOVED lines=9> */
.L_x_140:
        /* <DEDUP_REMOVED lines=9> */
.L_x_142:
        /* <DEDUP_REMOVED lines=9> */
.L_x_144:
        /* <DEDUP_REMOVED lines=9> */
.L_x_146:
        /* <DEDUP_REMOVED lines=9> */
.L_x_148:
        /* <DEDUP_REMOVED lines=9> */
.L_x_150:
        /* <DEDUP_REMOVED lines=9> */
.L_x_152:
        /* <DEDUP_REMOVED lines=9> */
.L_x_154:
[----:B------:R-:W-:-:S04]  /*33a0*/  UIADD3 UR4, UPT, UPT, UR4, 0x1, URZ ;  /* 0x0000000104047890 */ /* 0x000fc8000fffe0ff */
[----:B------:R-:W-:-:S04]  /*33b0*/  UISETP.NE.AND UP0, UPT, UR4, 0x11, UPT ;  /* 0x000000110400788c */ /* 0x000fc8000bf05270 */
[----:B------:R-:W-:Y:S02]  /*33c0*/  USEL UR5, URZ, 0x1, UP0 ;  /* 0x00000001ff057887 */ /* 0x000fe40008000000 */
[----:B------:R-:W-:-:S04]  /*33d0*/  USEL UR4, UR4, URZ, UP0 ;  /* 0x000000ff04047287 */ /* 0x000fc80008000000 */
[----:B------:R-:W-:Y:S01]  /*33e0*/  ULEA UR4, UR4, UR24, 0x3 ;  /* 0x0000001804047291 */ /* 0x000fe2000f8e18ff */
[----:B-1----:R-:W-:-:S04]  /*33f0*/  LOP3.LUT R3, R2, UR5, RZ, 0x3c, !PT ;  /* 0x0000000502037c12 */ /* 0x002fc8000f8e3cff */
[----:B------:R-:W-:Y:S01]  /*3400*/  SHF.L.U32 R3, R3, 0x1f, RZ ;  /* 0x0000001f03037819 */ /* 0x000fe200000006ff */
[----:B------:R-:W-:-:S07]  /*3410*/  IMAD.U32 R0, RZ, RZ, UR4 ;  /* 0x00000004ff007e24 */ /* 0x000fce000f8e00ff */
.L_x_57:
[----:B-1----:R1:W2:Y:S02]  /*3420*/  SYNCS.PHASECHK.TRANS64.TRYWAIT P0, [R0+URZ], R3 ;  /* 0x00000003000075a7 */ /* 0x0022a400080011ff */
[----:B--2---:R-:W-:Y:S05]  /*3430*/  @!P0 NANOSLEEP.SYNCS 0x989680 ;  /* 0x009896800000895d */ /* 0x004fea0003900000 */
[----:B------:R-:W2:Y:S02]  /*3440*/  @!P0 SYNCS.PHASECHK.TRANS64 P0, [R0+URZ], R3 ;  /* 0x00000003000085a7 */ /* 0x000ea400080010ff */
[----:B--2---:R-:W-:Y:S05]  /*3450*/  @P0 EXIT ;  /* 0x000000000000094d */ /* 0x004fea0003800000 */
[----:B------:R-:W-:Y:S05]  /*3460*/  BRA `(.L_x_57) ;  /* 0xfffffffc00ec7947 */ /* 0x000fea000383ffff */
.L_x_22:
[----:B------:R-:W2:Y:S02]  /*3470*/  S2UR UR4, SR_CgaCtaId ;  /* 0x00000000000479c3 */ /* 0x000ea40000008800 */
[----:B--2---:R-:W-:-:S04]  /*3480*/  UISETP.NE.AND UP0, UPT, UR4, URZ, UPT ;  /* 0x000000ff0400728c */ /* 0x004fc8000bf05270 */
[----:B------:R-:W-:-:S09]  /*3490*/  UISETP.NE.OR UP0, UPT, UR18, 0x1, UP0 ;  /* 0x000000011200788c */ /* 0x000fd20008705670 */
[----:B------:R-:W-:Y:S05]  /*34a0*/  BRA.U UP0, `(.L_x_58) ;  /* 0x0000000100b47547 */ /* 0x000fea000b800000 */
[----:B------:R-:W2:Y:S01]  /*34b0*/  S2UR UR5, SR_CgaCtaId ;  /* 0x00000000000579c3 */ /* 0x000ea20000008800 */
[----:B------:R-:W-:Y:S01]  /*34c0*/  UMOV UR4, 0x400 ;  /* 0x0000040000047882 */ /* 0x000fe20000000000 */
[----:B------:R-:W-:Y:S01]  /*34d0*/  HFMA2 R3, -RZ, RZ, 0, 5.9604644775390625e-08 ;  /* 0x00000001ff037431 */ /* 0x000fe200000001ff */
[----:B------:R-:W-:Y:S01]  /*34e0*/  ISETP.GE.U32.AND P0, PT, R2, 0x2, PT ;  /* 0x000000020200780c */ /* 0x000fe20003f06070 */
[----:B------:R-:W-:Y:S01]  /*34f0*/  IMAD.MOV.U32 R8, RZ, RZ, RZ ;  /* 0x000000ffff087224 */ /* 0x000fe200078e00ff */
[----:B--2---:R-:W-:-:S04]  /*3500*/  ULEA UR4, UR5, UR4, 0x18 ;  /* 0x0000000405047291 */ /* 0x004fc8000f8ec0ff */
[----:B------:R-:W-:Y:S02]  /*3510*/  UIADD3 UR5, UPT, UPT, UR4, 0x148, URZ ;  /* 0x0000014804057890 */ /* 0x000fe4000fffe0ff */
[----:B------:R-:W-:Y:S02]  /*3520*/  UIADD3 UR8, UPT, UPT, UR4, 0x140, URZ ;  /* 0x0000014004087890 */ /* 0x000fe4000fffe0ff */
[----:B------:R-:W-:-:S12]  /*3530*/  UPRMT UR5, URZ, 0x654, UR5 ;  /* 0x00000654ff057896 */ /* 0x000fd80008000005 */
.L_x_61:
[----:B------:R-:W-:Y:S01]  /*3540*/  SHF.L.U32 R7, R3, 0x1f, RZ ;  /* 0x0000001f03077819 */ /* 0x000fe200000006ff */
[----:B------:R-:W-:Y:S02]  /*3550*/  IMAD.U32 R9, RZ, RZ, UR8 ;  /* 0x00000008ff097e24 */ /* 0x000fe4000f8e00ff */
[----:B------:R-:W-:Y:S01]  /*3560*/  @!P0 IMAD.MOV.U32 R5, RZ, RZ, 0x10 ;  /* 0x00000010ff058424 */ /* 0x000fe200078e00ff */
[----:B------:R-:W2:Y:S02]  /*3570*/  SYNCS.PHASECHK.TRANS64.TRYWAIT P1, [UR4+0x148], R7 ;  /* 0x00014807ff0075a7 */ /* 0x000ea40008021104 */
[----:B------:R-:W-:-:S04]  /*3580*/  PRMT R9, R2, 0x654, R9 ;  /* 0x0000065402097816 */ /* 0x000fc80000000009 */
[----:B------:R-:W-:Y:S01]  /*3590*/  SEL R0, R9, R0, !P0 ;  /* 0x0000000009007207 */ /* 0x000fe20004000000 */
[----:B--2---:R-:W-:Y:S06]  /*35a0*/  @!P1 BRA `(.L_x_59) ;  /* 0x0000005400009947 */ /* 0x004fec0003800000 */
.L_x_156:
[----:B------:R-:W-:Y:S01]  /*35b0*/  UIADD3 UR6, UPT, UPT, UR4, 0x180, URZ ;  /* 0x0000018004067890 */ /* 0x000fe2000fffe0ff */
[----:B------:R3:W-:Y:S01]  /*35c0*/  @!P0 SYNCS.ARRIVE.TRANS64.RED RZ, [R0+URZ], R5 ;  /* 0x0000000500ff89a7 */ /* 0x0007e200080004ff */
[----:B------:R-:W-:Y:S01]  /*35d0*/  UIADD3 UR7, UPT, UPT, UR4, 0x140, URZ ;  /* 0x0000014004077890 */ /* 0x000fe2000fffe0ff */
[----:B------:R-:W-:-:S08]  /*35e0*/  LOP3.LUT R3, R3, 0x1, RZ, 0x3c, !PT ;  /* 0x0000000103037812 */ /* 0x000fd000078e3cff */
[----:B------:R-:W-:Y:S06]  /*35f0*/  UGETNEXTWORKID.BROADCAST [UR6], [UR7] ;  /* 0x00000000060073ca */ /* 0x000fec0008000100 */
[----:B---3--:R-:W-:-:S04]  /*3600*/  SHF.L.U32 R5, R8, 0x1f, RZ ;  /* 0x0000001f08057819 */ /* 0x008fc800000006ff */
[----:B------:R-:W3:Y:S02]  /*3610*/  SYNCS.PHASECHK.TRANS64.TRYWAIT P1, [UR4+0x140], R5 ;  /* 0x00014005ff0075a7 */ /* 0x000ee40008021104 */
[----:B---3--:R-:W-:Y:S05]  /*3620*/  @!P1 BRA `(.L_x_60) ;  /* 0x0000005000f89947 */ /* 0x008fea0003800000 */
.L_x_158:
[----:B--2---:R-:W2:Y:S01]  /*3630*/  LDS.128 R4, [UR4+0x180] ;  /* 0x00018004ff047984 */ /* 0x004ea20008000c00 */
[----:B------:R-:W-:Y:S01]  /*3640*/  LOP3.LUT R8, R8, 0x1, RZ, 0x3c, !PT ;  /* 0x0000000108087812 */ /* 0x000fe200078e3cff */
[----:B------:R-:W-:Y:S01]  /*3650*/  @!PT LDS RZ, [RZ] ;  /* 0x00000000fffff984 */ /* 0x000fe20000000800 */
[----:B------:R-:W-:Y:S01]  /*3660*/  @!PT LDS RZ, [RZ] ;  /* 0x00000000fffff984 */ /* 0x000fe20000000800 */
[----:B------:R-:W-:Y:S01]  /*3670*/  @!PT LDS RZ, [RZ] ;  /* 0x00000000fffff984 */ /* 0x000fe20000000800 */
[----:B------:R-:W-:Y:S01]  /*3680*/  @!PT LDS RZ, [RZ] ;  /* 0x00000000fffff984 */ /* 0x000fe20000000800 */
[----:B------:R3:W-:Y:S06]  /*3690*/  MEMBAR.ALL.CTA ;  /* 0x0000000000007992 */ /* 0x0007ec0000008000 */
[----:B---3--:R-:W3:Y:S02]  /*36a0*/  FENCE.VIEW.ASYNC.S ;  /* 0x00000000000073c6 */ /* 0x008ee40000000000 */
[----:B---3--:R-:W-:Y:S01]  /*36b0*/  SYNCS.ARRIVE.TRANS64.RED.A1T0 RZ, [UR5], RZ ;  /* 0x000000ffffff79a7 */ /* 0x008fe20008100405 */
[----:B--2---:R-:W-:-:S13]  /*36c0*/  LOP3.LUT P1, RZ, R6, 0x1, RZ, 0xc0, !PT ;  /* 0x0000000106ff7812 */ /* 0x004fda000782c0ff */
[----:B------:R-:W-:Y:S05]  /*36d0*/  @P1 BRA `(.L_x_61) ;  /* 0xfffffffc00981947 */ /* 0x000fea000383ffff */
[----:B------:R-:W-:-:S04]  /*36e0*/  SHF.L.U32 R0, R3, 0x1f, RZ ;  /* 0x0000001f03007819 */ /* 0x000fc800000006ff */
[----:B------:R-:W2:Y:S02]  /*36f0*/  SYNCS.PHASECHK.TRANS64 P0, [UR4+0x148], R0 ;  /* 0x00014800ff0075a7 */ /* 0x000ea40008001004 */
[----:B-12---:R-:W-:Y:S05]  /*3700*/  @P0 EXIT ;  /* 0x000000000000094d */ /* 0x006fea0003800000 */
[----:B------:R-:W-:-:S07]  /*3710*/  MOV R0, UR4 ;  /* 0x0000000400007c02 */ /* 0x000fce0008000f00 */
.L_x_62:
[----:B-1----:R-:W-:-:S04]  /*3720*/  SHF.L.U32 R5, R3, 0x1f, RZ ;  /* 0x0000001f03057819 */ /* 0x002fc800000006ff */
[----:B------:R1:W2:Y:S03]  /*3730*/  SYNCS.PHASECHK.TRANS64.TRYWAIT P0, [R0+URZ+0x148], R5 ;  /* 0x00014805000075a7 */ /* 0x0002a600080011ff */
[----:B--2---:R-:W-:Y:S05]  /*3740*/  @!P0 NANOSLEEP.SYNCS 0x989680 ;  /* 0x009896800000895d */ /* 0x004fea0003900000 */
[----:B------:R-:W2:Y:S02]  /*3750*/  @!P0 SYNCS.PHASECHK.TRANS64 P0, [R0+URZ+0x148], R5 ;  /* 0x00014805000085a7 */ /* 0x000ea400080010ff */
[----:B--2---:R-:W-:Y:S05]  /*3760*/  @P0 EXIT ;  /* 0x000000000000094d */ /* 0x004fea0003800000 */
[----:B------:R-:W-:Y:S05]  /*3770*/  BRA `(.L_x_62) ;  /* 0xfffffffc00e87947 */ /* 0x000fea000383ffff */
.L_x_58:
[----:B------:R-:W-:Y:S05]  /*3780*/  BRA.U UP5, `(.L_x_63) ;  /* 0x0000000d05507547 */ /* 0x000fea000b800000 */
[----:B------:R-:W2:Y:S01]  /*3790*/  S2UR UR7, SR_CgaCtaId ;  /* 0x00000000000779c3 */ /* 0x000ea20000008800 */
[----:B------:R-:W-:Y:S01]  /*37a0*/  UMOV UR4, 0x40 ;  /* 0x0000004000047882 */ /* 0x000fe20000000000 */
[----:B------:R-:W-:Y:S01]  /*37b0*/  NOP ;  /* 0x0000000000007918 */ /* 0x000fe20000000000 */
[----:B------:R-:W-:Y:S01]  /*37c0*/  UMOV UR6, 0x400 ;  /* 0x0000040000067882 */ /* 0x000fe20000000000 */
[----:B--2---:R-:W-:Y:S02]  /*37d0*/  ULEA UR5, UR7, UR4, 0x18 ;  /* 0x0000000407057291 */ /* 0x004fe4000f8ec0ff */
[----:B------:R-:W-:-:S07]  /*37e0*/  ULEA UR6, UR7, UR6, 0x18 ;  /* 0x0000000607067291 */ /* 0x000fce000f8ec0ff */
[----:B------:R-:W2:Y:S02]  /*37f0*/  LDS.U8 R2, [UR5+0x1c] ;  /* 0x00001c05ff027984 */ /* 0x000ea40008000000 */
[----:B--2---:R-:W-:-:S13]  /*3800*/  ISETP.NE.AND P0, PT, R2, RZ, PT ;  /* 0x000000ff0200720c */ /* 0x004fda0003f05270 */
[----:B------:R-:W-:Y:S05]  /*3810*/  @P0 BRA `(.L_x_64) ;  /* 0x0000000000580947 */ /* 0x000fea0003800000 */
[----:B------:R-:W-:-:S13]  /*3820*/  ELECT P0, URZ, PT ;  /* 0x0000000000ff782f */ /* 0x000fda0003800000 */
[----:B------:R-:W-:Y:S05]  /*3830*/  @!P0 BRA `(.L_x_65) ;  /* 0x0000000000608947 */ /* 0x000fea0003800000 */
[----:B------:R-:W-:Y:S01]  /*3840*/  UMOV UR4, 0x10 ;  /* 0x0000001000047882 */ /* 0x000fe20000000000 */
[----:B------:R-:W-:Y:S01]  /*3850*/  HFMA2 R2, -RZ, RZ, 0, 5.9604644775390625e-08 ;  /* 0x00000001ff027431 */ /* 0x000fe200000001ff */
[----:B------:R-:W-:-:S03]  /*3860*/  MOV R3, 0xffff ;  /* 0x0000ffff00037802 */ /* 0x000fc60000000f00 */
[----:B------:R-:W-:Y:S04]  /*3870*/  DEPBAR.LE SB2, 0x36 ;  /* 0x0000ad800000791a */ /* 0x000fe80000000000 */
[----:B------:R-:W2:Y:S02]  /*3880*/  UTCATOMSWS.FIND_AND_SET.ALIGN UP0, UR4, UR4 ;  /* 0x00000004000475e3 */ /* 0x000ea40008000800 */
[----:B--2---:R-:W-:Y:S01]  /*3890*/  MOV R4, UR4 ;  /* 0x0000000400047c02 */ /* 0x004fe20008000f00 */
[----:B------:R-:W-:Y:S06]  /*38a0*/  BRA.U UP0, `(.L_x_66) ;  /* 0x0000000100187547 */ /* 0x000fec000b800000 */
.L_x_67:
[----:B------:R-:W-:Y:S05]  /*38b0*/  NANOSLEEP 0x64 ;  /* 0x000000640000795d */ /* 0x000fea0003800000 */
[----:B------:R-:W-:-:S05]  /*38c0*/  UMOV UR4, 0x10 ;  /* 0x0000001000047882 */ /* 0x000fca0000000000 */
[----:B------:R-:W-:Y:S04]  /*38d0*/  DEPBAR.LE SB2, 0x36 ;  /* 0x0000ad800000791a */ /* 0x000fe80000000000 */
[----:B------:R-:W2:Y:S02]  /*38e0*/  UTCATOMSWS.FIND_AND_SET.ALIGN UP0, UR4, UR4 ;  /* 0x00000004000475e3 */ /* 0x000ea40008000800 */
[----:B--2---:R-:W-:Y:S01]  /*38f0*/  MOV R4, UR4 ;  /* 0x0000000400047c02 */ /* 0x004fe20008000f00 */
[----:B------:R-:W-:Y:S05]  /*3900*/  BRA.U !UP0, `(.L_x_67) ;  /* 0xfffffffd08e87547 */ /* 0x000fea000b83ffff */
.L_x_66:
[-C--:B------:R-:W-:Y:S02]  /*3910*/  SHF.L.U32 R3, R3, R4.reuse, RZ ;  /* 0x0000000403037219 */ /* 0x080fe400000006ff */
[----:B------:R-:W-:Y:S01]  /*3920*/  SHF.L.U32 R2, R2, R4, RZ ;  /* 0x0000000402027219 */ /* 0x000fe200000006ff */
[----:B------:R-:W-:Y:S02]  /*3930*/  IMAD.SHL.U32 R4, R4, 0x20, RZ ;  /* 0x0000002004047824 */ /* 0x000fe400078e00ff */
[----:B------:R2:W-:Y:S04]  /*3940*/  ATOMS.OR RZ, [UR5+0x14], R3 ;  /* 0x00001403ffff798c */ /* 0x0005e8000b000005 */
[----:B------:R2:W-:Y:S04]  /*3950*/  ATOMS.OR RZ, [UR5+0x18], R2 ;  /* 0x00001802ffff798c */ /* 0x0005e8000b000005 */
[----:B------:R2:W-:Y:S01]  /*3960*/  STS [UR6+0x190], R4 ;  /* 0x00019004ff007988 */ /* 0x0005e20008000806 */
[----:B------:R-:W-:Y:S05]  /*3970*/  BRA `(.L_x_65) ;  /* 0x0000000000107947 */ /* 0x000fea0003800000 */
.L_x_64:
[----:B------:R-:W-:-:S05]  /*3980*/  MOV R2, 0xffffffff ;  /* 0xffffffff00027802 */ /* 0x000fca0000000f00 */
[----:B------:R2:W-:Y:S02]  /*3990*/  STS [UR6+0x190], R2 ;  /* 0x00019002ff007988 */ /* 0x0005e40008000806 */
[----:B--2---:R-:W-:Y:S02]  /*39a0*/  MOV R2, 0x39c0 ;  /* 0x000039c000027802 */ /* 0x004fe40000000f00 */
[----:B-1---5:R-:W-:Y:S05]  /*39b0*/  CALL.REL.NOINC `($__internal_1_$__cuda_sm10x_tcgen05_guardrail_trap_phase_invalid_during_alloc) ;  /* 0x00000054007c7944 */ /* 0x022fea0003c00000 */
.L_x_65:
[----:B------:R-:W-:Y:S05]  /*39c0*/  WARPSYNC.ALL ;  /* 0x0000000000007948 */ /* 0x000fea0003800000 */
[----:B------:R-:W3:Y:S01]  /*39d0*/  S2UR UR4, SR_CgaCtaId ;  /* 0x00000000000479c3 */ /* 0x000ee20000008800 */
[----:B------:R-:W-:Y:S01]  /*39e0*/  UMOV UR18, 0x400 ;  /* 0x0000040000127882 */ /* 0x000fe20000000000 */
[----:B------:R-:W-:-:S06]  /*39f0*/  NOP ;  /* 0x0000000000007918 */ /* 0x000fcc0000000000 */
[----:B------:R-:W-:Y:S06]  /*3a00*/  BAR.ARV 0x6, 0xa0 ;  /* 0x0182800000007b1d */ /* 0x000fec0000002000 */
[----:B------:R-:W4:Y:S01]  /*3a10*/  LDCU.64 UR6, c[0x0][0x388] ;  /* 0x00007100ff0677ac */ /* 0x000f220008000a00 */
[----:B------:R-:W-:Y:S01]  /*3a20*/  LOP3.LUT R0, R0, 0xffff, RZ, 0xc0, !PT ;  /* 0x0000ffff00007812 */ /* 0x000fe200078ec0ff */
[----:B------:R-:W-:Y:S02]  /*3a30*/  IMAD.MOV.U32 R9, RZ, RZ, 0x1 ;  /* 0x00000001ff097424 */ /* 0x000fe400078e00ff */
[----:B------:R-:W-:Y:S01]  /*3a40*/  IMAD.MOV.U32 R8, RZ, RZ, RZ ;  /* 0x000000ffff087224 */ /* 0x000fe200078e00ff */
[----:B------:R-:W-:Y:S01]  /*3a50*/  R2UR UR19, R0 ;  /* 0x00000000001372ca */ /* 0x000fe200000e0000 */
[----:B--2---:R-:W-:Y:S01]  /*3a60*/  IMAD.MOV.U32 R3, RZ, RZ, RZ ;  /* 0x000000ffff037224 */ /* 0x004fe200078e00ff */
[----:B------:R-:W-:Y:S01]  /*3a70*/  UMOV UR22, URZ ;  /* 0x000000ff00167c82 */ /* 0x000fe20008000000 */
[----:B------:R-:W-:Y:S01]  /*3a80*/  UMOV UR17, URZ ;  /* 0x000000ff00117c82 */ /* 0x000fe20008000000 */
[----:B------:R-:W-:Y:S01]  /*3a90*/  UMOV UR26, 0x0 ;  /* 0x00000000001a7882 */ /* 0x000fe20000000000 */
[----:B---3--:R-:W-:Y:S01]  /*3aa0*/  ULEA UR18, UR4, UR18, 0x18 ;  /* 0x0000001204127291 */ /* 0x008fe2000f8ec0ff */
[----:B------:R-:W-:Y:S01]  /*3ab0*/  UMOV UR27, 0x4200010 ;  /* 0x04200010001b7882 */ /* 0x000fe20000000000 */
[----:B------:R-:W-:-:S02]  /*3ac0*/  UMOV UR24, 0x0 ;  /* 0x0000000000187882 */ /* 0x000fc40000000000 */
[----:B------:R-:W-:Y:S01]  /*3ad0*/  UIADD3 UR29, UPT, UPT, UR18, 0x148, URZ ;  /* 0x00000148121d7890 */ /* 0x000fe2000fffe0ff */
[----:B------:R-:W-:Y:S01]  /*3ae0*/  UMOV UR25, 0x4200010 ;  /* 0x0420001000197882 */ /* 0x000fe20000000000 */
[----:B----4-:R-:W-:-:S03]  /*3af0*/  UIADD3 UR4, UPT, UPT, UR6, 0x3f, URZ ;  /* 0x0000003f06047890 */ /* 0x010fc6000fffe0ff */
[----:B------:R-:W2:Y:S01]  /*3b00*/  LDS R2, [UR18+0x190] ;  /* 0x00019012ff027984 */ /* 0x000ea20008000800 */
[----:B------:R-:W3:Y:S01]  /*3b10*/  LDCU UR6, c[0x0][0x390] ;  /* 0x00007200ff0677ac */ /* 0x000ee20008000800 */
[----:B------:R-:W-:Y:S02]  /*3b20*/  USHF.R.S32.HI UR5, URZ, 0x1f, UR4 ;  /* 0x0000001fff057899 */ /* 0x000fe40008011404 */
[----:B------:R-:W-:Y:S02]  /*3b30*/  UPRMT UR29, URZ, 0x654, UR29 ;  /* 0x00000654ff1d7896 */ /* 0x000fe4000800001d */
[----:B------:R-:W-:Y:S02]  /*3b40*/  ULEA.HI UR4, UR5, UR4, URZ, 0x6 ;  /* 0x0000000405047291 */ /* 0x000fe4000f8f30ff */
[----:B------:R-:W-:Y:S02]  /*3b50*/  UIADD3 UR5, UPT, UPT, UR18, 0x4400, URZ ;  /* 0x0000440012057890 */ /* 0x000fe4000fffe0ff */
[----:B------:R-:W-:-:S02]  /*3b60*/  USHF.R.S32.HI UR4, URZ, 0x6, UR4 ;  /* 0x00000006ff047899 */ /* 0x000fc40008011404 */
[----:B------:R-:W-:Y:S02]  /*3b70*/  USHF.R.U32.HI UR5, URZ, 0x4, UR5 ;  /* 0x00000004ff057899 */ /* 0x000fe40008011605 */
[----:B------:R-:W-:Y:S02]  /*3b80*/  UIMAD UR7, UR4, UR7, URZ ;  /* 0x00000007040772a4 */ /* 0x000fe4000f8e02ff */
[----:B------:R-:W-:Y:S02]  /*3b90*/  UIADD3 UR4, UPT, UPT, UR18, 0x15400, URZ ;  /* 0x0001540012047890 */ /* 0x000fe4000fffe0ff */
[----:B------:R-:W-:Y:S02]  /*3ba0*/  ULOP3.LUT UR5, UR5, 0x3fff, URZ, 0xc0, !UPT ;  /* 0x00003fff05057892 */ /* 0x000fe4000f8ec0ff */
[----:B------:R-:W-:Y:S02]  /*3bb0*/  USHF.R.U32.HI UR4, URZ, 0x4, UR4 ;  /* 0x00000004ff047899 */ /* 0x000fe40008011604 */
[----:B------:R-:W-:-:S02]  /*3bc0*/  ULOP3.LUT UR20, UR5, 0x10000, URZ, 0xfc, !UPT ;  /* 0x0001000005147892 */ /* 0x000fc4000f8efcff */
[----:B------:R-:W-:Y:S02]  /*3bd0*/  ULOP3.LUT UR21, UR4, 0x3fff, URZ, 0xc0, !UPT ;  /* 0x00003fff04157892 */ /* 0x000fe4000f8ec0ff */
[----:B---3--:R-:W-:Y:S02]  /*3be0*/  UIMAD UR4, UR7, UR6, URZ ;  /* 0x00000006070472a4 */ /* 0x008fe4000f8e02ff */
[----:B------:R-:W-:Y:S02]  /*3bf0*/  ULOP3.LUT UR21, UR21, 0x10000, URZ, 0xfc, !UPT ;  /* 0x0001000015157892 */ /* 0x000fe4000f8efcff */
[----:B------:R-:W-:Y:S02]  /*3c00*/  UIADD3 UR28, UPT, UPT, UR4, -0x1, URZ ;  /* 0xffffffff041c7890 */ /* 0x000fe4000fffe0ff */
[----:B------:R-:W-:Y:S01]  /*3c10*/  UISETP.GE.AND UP3, UPT, UR4, 0x1, UPT ;  /* 0x000000010400788c */ /* 0x000fe2000bf66270 */
[C---:B--2---:R-:W-:Y:S01]  /*3c20*/  VIADD R5, R2.reuse, 0x80 ;  /* 0x0000008002057836 */ /* 0x044fe20000000000 */
[----:B------:R-:W-:-:S04]  /*3c30*/  LOP3.LUT R4, R2, 0xffff, RZ, 0xc0, !PT ;  /* 0x0000ffff02047812 */ /* 0x000fc800078ec0ff */
[----:B------:R-:W-:-:S05]  /*3c40*/  LOP3.LUT R5, R5, 0xffff, RZ, 0xc0, !PT ;  /* 0x0000ffff05057812 */ /* 0x000fca00078ec0ff */
[----:B------:R2:W-:Y:S02]  /*3c50*/  STL.64 [R1], R4 ;  /* 0x0000000401007387 */ /* 0x0005e40000100a00 */
.L_x_74:
[----:B--2---:R-:W-:-:S04]  /*3c60*/  SHF.L.U32 R5, R8, 0x1f, RZ ;  /* 0x0000001f08057819 */ /* 0x004fc800000006ff */
[----:B------:R-:W2:Y:S02]  /*3c70*/  SYNCS.PHASECHK.TRANS64.TRYWAIT P0, [UR18+0x140], R5 ;  /* 0x00014005ff0075a7 */ /* 0x000ea40008001112 */
[----:B--23--:R-:W-:Y:S05]  /*3c80*/  @!P0 BRA `(.L_x_68) ;  /* 0x0000004c00788947 */ /* 0x00cfea0003800000 */
.L_x_160:
[----:B--2---:R-:W2:Y:S01]  /*3c90*/  LDS.128 R4, [UR18+0x180] ;  /* 0x00018012ff047984 */ /* 0x004ea20008000c00 */
[----:B------:R-:W-:Y:S01]  /*3ca0*/  ULEA UR23, UR22, UR18, 0x3 ;  /* 0x0000001216177291 */ /* 0x000fe2000f8e18ff */
[----:B------:R-:W-:Y:S01]  /*3cb0*/  SHF.L.U32 R0, R9, 0x1f, RZ ;  /* 0x0000001f09007819 */ /* 0x000fe200000006ff */
[----:B------:R-:W-:Y:S01]  /*3cc0*/  @!PT LDS RZ, [RZ] ;  /* 0x00000000fffff984 */ /* 0x000fe20000000800 */
[----:B------:R-:W-:Y:S01]  /*3cd0*/  @!PT LDS RZ, [RZ] ;  /* 0x00000000fffff984 */ /* 0x000fe20000000800 */
[----:B------:R-:W-:Y:S01]  /*3ce0*/  @!PT LDS RZ, [RZ] ;  /* 0x00000000fffff984 */ /* 0x000fe20000000800 */
[----:B------:R-:W-:Y:S01]  /*3cf0*/  @!PT LDS RZ, [RZ] ;  /* 0x00000000fffff984 */ /* 0x000fe20000000800 */
[----:B------:R3:W-:Y:S06]  /*3d00*/  MEMBAR.ALL.CTA ;  /* 0x0000000000007992 */ /* 0x0007ec0000008000 */
[----:B---3--:R-:W3:Y:S02]  /*3d10*/  FENCE.VIEW.ASYNC.S ;  /* 0x00000000000073c6 */ /* 0x008ee40000000000 */
[----:B---3--:R-:W-:Y:S01]  /*3d20*/  SYNCS.ARRIVE.TRANS64.RED.A1T0 RZ, [UR29], RZ ;  /* 0x000000ffffff79a7 */ /* 0x008fe2000810041d */
[----:B------:R-:W3:Y:S01]  /*3d30*/  SYNCS.PHASECHK.TRANS64.TRYWAIT P0, [UR23+0x160], R0 ;  /* 0x00016000ff0075a7 */ /* 0x000ee20008001117 */
[----:B--2---:R-:W-:Y:S01]  /*3d40*/  LOP3.LUT P2, RZ, R6, 0x1, RZ, 0xc0, !PT ;  /* 0x0000000106ff7812 */ /* 0x004fe2000784c0ff */
[----:B---3--:R-:W-:-:S12]  /*3d50*/  @!P0 BRA `(.L_x_69) ;  /* 0x0000004c005c8947 */ /* 0x008fd80003800000 */
.L_x_162:
[----:B------:R-:W-:Y:S05]  /*3d60*/  BRA.U !UP3, `(.L_x_70) ;  /* 0x000000010bc87547 */ /* 0x000fea000b800000 */
[----:B--2---:R-:W-:Y:S01]  /*3d70*/  IMAD.U32 R0, RZ, RZ, UR22 ;  /* 0x00000016ff007e24 */ /* 0x004fe2000f8e00ff */
[----:B------:R-:W-:-:S04]  /*3d80*/  ULEA UR4, UR17, UR18, 0x3 ;  /* 0x0000001211047291 */ /* 0x000fc8000f8e18ff */
[----:B------:R-:W-:Y:S02]  /*3d90*/  LEA R4, R0, R1, 0x2 ;  /* 0x0000000100047211 */ /* 0x000fe400078e10ff */
[----:B------:R-:W-:-:S04]  /*3da0*/  SHF.L.U32 R0, R3, 0x1f, RZ ;  /* 0x0000001f03007819 */ /* 0x000fc800000006ff */
[----:B------:R-:W5:Y:S01]  /*3db0*/  LDL R4, [R4] ;  /* 0x0000000004047983 */ /* 0x000f620000100800 */
[----:B------:R2:W3:Y:S01]  /*3dc0*/  SYNCS.PHASECHK.TRANS64.TRYWAIT P1, [UR4], R0 ;  /* 0x00000000ff0075a7 */ /* 0x0004e20008021104 */
[----:B------:R-:W-:Y:S01]  /*3dd0*/  UPLOP3.LUT UP2, UPT, UPT, UPT, UPT, 0x40, 0x4 ;  /* 0x000000000004789c */ /* 0x000fe20003f4e870 */
[----:B------:R-:W-:Y:S01]  /*3de0*/  UMOV UR15, UR28 ;  /* 0x0000001c000f7c82 */ /* 0x000fe20008000000 */
[----:B------:R-:W-:-:S09]  /*3df0*/  UMOV UR8, UR17 ;  /* 0x0000001100087c82 */ /* 0x000fd20008000000 */
.L_x_73:
[----:B------:R-:W-:Y:S01]  /*3e00*/  ULEA UR16, UR8, UR18, 0x3 ;  /* 0x0000001208107291 */ /* 0x000fe2000f8e18ff */
[----:B--234-:R-:W-:Y:S11]  /*3e10*/  @P1 BRA `(.L_x_71) ;  /* 0x00000000000c1947 */ /* 0x01cff60003800000 */
[----:B------:R-:W-:Y:S04]  /*3e20*/  SHF.L.U32 R5, R3, 0x1f, RZ ;  /* 0x0000001f03057819 */ /* 0x000fe800000006ff */
[----:B------:R-:W3:Y:S02]  /*3e30*/  SYNCS.PHASECHK.TRANS64.TRYWAIT P0, [UR16], R5 ;  /* 0x00000005ff0075a7 */ /* 0x000ee40008001110 */
[----:B---3--:R-:W-:Y:S05]  /*3e40*/  @!P0 BRA `(.L_x_72) ;  /* 0x0000004c00388947 */ /* 0x008fea0003800000 */
.L_x_71:
[----:B------:R-:W-:Y:S01]  /*3e50*/  UISETP.NE.AND UP0, UPT, UR15, URZ, UPT ;  /* 0x000000ff0f00728c */ /* 0x000fe2000bf05270 */
[----:B------:R-:W-:Y:S01]  /*3e60*/  PLOP3.LUT P1, PT, PT, PT, PT, 0x80, 0x8 ;  /* 0x000000000008781c */ /* 0x000fe20003f2f070 */
[----:B------:R-:W-:Y:S02]  /*3e70*/  UIADD3 UR4, UPT, UPT, UR8, 0x1, URZ ;  /* 0x0000000108047890 */ /* 0x000fe4000fffe0ff */
[----:B------:R-:W-:Y:S02]  /*3e80*/  ULEA UR10, UR8, UR21, 0x9 ;  /* 0x00000015080a7291 */ /* 0x000fe4000f8e48ff */
[----:B------:R-:W-:Y:S01]  /*3e90*/  UISETP.NE.AND UP1, UPT, UR4, 0x11, UPT ;  /* 0x000000110400788c */ /* 0x000fe2000bf25270 */
[----:B------:R-:W-:Y:S01]  /*3ea0*/  PLOP3.LUT P0, PT, PT, PT, UP0, 0x80, 0x8 ;  /* 0x000000000008781c */ /* 0x000fe20003f0f008 */
[----:B------:R-:W-:Y:S02]  /*3eb0*/  ULEA UR8, UR8, UR20, 0x8 ;  /* 0x0000001408087291 */ /* 0x000fe4000f8e40ff */
[----:B------:R-:W-:Y:S02]  /*3ec0*/  USEL UR5, URZ, 0x1, UP1 ;  /* 0x00000001ff057887 */ /* 0x000fe40008800000 */
[----:B------:R-:W-:Y:S02]  /*3ed0*/  USEL UR17, UR4, URZ, UP1 ;  /* 0x000000ff04117287 */ /* 0x000fe40008800000 */
[----:B------:R-:W-:Y:S02]  /*3ee0*/  UIADD3 UR12, UPT, UPT, UR10, 0x2, URZ ;  /* 0x000000020a0c7890 */ /* 0x000fe4000fffe0ff */
[----:B------:R-:W-:Y:S01]  /*3ef0*/  @UP0 ULEA UR4, UR17, UR18, 0x3 ;  /* 0x0000001211040291 */ /* 0x000fe2000f8e18ff */
[----:B------:R-:W-:Y:S01]  /*3f00*/  LOP3.LUT R3, R3, UR5, RZ, 0x3c, !PT ;  /* 0x0000000503037c12 */ /* 0x000fe2000f8e3cff */
[----:B------:R-:W-:Y:S02]  /*3f10*/  UIADD3 UR6, UPT, UPT, UR8, 0x2, URZ ;  /* 0x0000000208067890 */ /* 0x000fe4000fffe0ff */
[----:B------:R-:W-:Y:S01]  /*3f20*/  UIADD3 UR5, UPT, UPT, UR16, 0x88, URZ ;  /* 0x0000008810057890 */ /* 0x000fe2000fffe0ff */
[----:B--2---:R-:W-:Y:S01]  /*3f30*/  @P0 SHF.L.U32 R0, R3, 0x1f, RZ ;  /* 0x0000001f03000819 */ /* 0x004fe200000006ff */
[----:B------:R-:W-:Y:S01]  /*3f40*/  UMOV UR11, 0x80004020 ;  /* 0x80004020000b7882 */ /* 0x000fe20000000000 */
[----:B------:R-:W-:Y:S01]  /*3f50*/  UMOV UR9, 0x80004020 ;  /* 0x8000402000097882 */ /* 0x000fe20000000000 */
[----:B------:R-:W-:Y:S01]  /*3f60*/  UMOV UR13, 0x80004020 ;  /* 0x80004020000d7882 */ /* 0x000fe20000000000 */
[----:B------:R4:W2:Y:S01]  /*3f70*/  @P0 SYNCS.PHASECHK.TRANS64.TRYWAIT P1, [UR4], R0 ;  /* 0x00000000ff0005a7 */ /* 0x0008a20008021104 */
[----:B------:R-:W-:Y:S11]  /*3f80*/  ELECT P0, URZ, PT ;  /* 0x0000000000ff782f */ /* 0x000ff60003800000 */
[----:B------:R-:W-:Y:S02]  /*3f90*/  @!UPT UIADD3 URZ, UPT, UPT, URZ, URZ, URZ ;  /* 0x000000fffffff290 */ /* 0x000fe4000fffe0ff */
[C---:B-----5:R-:W-:Y:S02]  /*3fa0*/  @P0 R2UR.BROADCAST UR4, R4.reuse ;  /* 0x00000000040402ca */ /* 0x060fe400008e0000 */
[----:B------:R-:W-:Y:S11]  /*3fb0*/  ELECT P0, URZ, PT ;  /* 0x0000000000ff782f */ /* 0x000ff60003800000 */
[----:B------:R-:W-:Y:S02]  /*3fc0*/  @!UPT UIADD3 URZ, UPT, UPT, URZ, URZ, URZ ;  /* 0x000000fffffff290 */ /* 0x000fe4000fffe0ff */
[----:B------:R-:W-:Y:S01]  /*3fd0*/  @P0 R2UR.BROADCAST UR14, R4 ;  /* 0x00000000040e02ca */ /* 0x000fe200008e0000 */
[----:B------:R-:W-:Y:S01]  /*3fe0*/  UMOV UR7, 0x80004020 ;  /* 0x8000402000077882 */ /* 0x000fe20000000000 */
[----:B------:R3:W-:Y:S01]  /*3ff0*/  UTCQMMA gdesc[UR8], gdesc[UR10], tmem[UR4], tmem[UR26], idesc[UR27], UP2 ;  /* 0x00ff1a0a080075ea */ /* 0x0007e20009000304 */
[----:B------:R-:W-:Y:S10]  /*4000*/  UPLOP3.LUT UP2, UPT, UPT, UPT, UPT, 0x80, 0x8 ;  /* 0x000000000008789c */ /* 0x000ff40003f4f070 */
[----:B------:R4:W-:Y:S01]  /*4010*/  UTCQMMA gdesc[UR6], gdesc[UR12], tmem[UR14], tmem[UR24], idesc[UR25], UPT ;  /* 0x00ff180c060075ea */ /* 0x0009e2000b80030e */
[----:B------:R4:W-:Y:S01]  /*4020*/  UTCBAR.MULTICAST [UR5], URZ, UR19 ;  /* 0x000000ff050073e9 */ /* 0x0009e20008000813 */
[----:B---3--:R-:W-:Y:S02]  /*4030*/  UIADD3 UR4, UPT, UPT, UR15, 0x1, URZ ;  /* 0x000000010f047890 */ /* 0x008fe4000fffe0ff */
[----:B------:R-:W-:Y:S02]  /*4040*/  UIADD3 UR9, UPT, UPT, UR15, -0x1, URZ ;  /* 0xffffffff0f097890 */ /* 0x000fe4000fffe0ff */
[----:B------:R-:W-:Y:S01]  /*4050*/  UISETP.GT.U32.AND UP0, UPT, UR4, 0x1, UPT ;  /* 0x000000010400788c */ /* 0x000fe2000bf04070 */
[----:B------:R-:W-:Y:S04]  /*4060*/  UMOV UR8, UR17 ;  /* 0x0000001100087c82 */ /* 0x000fe80008000000 */
[----:B------:R-:W-:Y:S04]  /*4070*/  UMOV UR15, UR9 ;  /* 0x00000009000f7c82 */ /* 0x000fe80008000000 */
[----:B------:R-:W-:Y:S05]  /*4080*/  BRA.U UP0, `(.L_x_73) ;  /* 0xfffffffd005c7547 */ /* 0x000fea000b83ffff */
.L_x_70:
[----:B------:R-:W-:Y:S01]  /*4090*/  UIADD3 UR4, UPT, UPT, UR22, 0x1, URZ ;  /* 0x0000000116047890 */ /* 0x000fe2000fffe0ff */
[----:B------:R-:W-:Y:S01]  /*40a0*/  LOP3.LUT R8, R8, 0x1, RZ, 0x3c, !PT ;  /* 0x0000000108087812 */ /* 0x000fe200078e3cff */
[----:B----4-:R-:W-:Y:S02]  /*40b0*/  UIADD3 UR5, UPT, UPT, UR23, 0x150, URZ ;  /* 0x0000015017057890 */ /* 0x010fe4000fffe0ff */
[----:B------:R-:W-:-:S04]  /*40c0*/  UISETP.NE.AND UP0, UPT, UR4, 0x2, UPT ;  /* 0x000000020400788c */ /* 0x000fc8000bf05270 */
[----:B------:R-:W-:Y:S02]  /*40d0*/  USEL UR6, URZ, 0x1, UP0 ;  /* 0x00000001ff067887 */ /* 0x000fe40008000000 */
[----:B------:R-:W-:Y:S01]  /*40e0*/  USEL UR22, UR4, URZ, UP0 ;  /* 0x000000ff04167287 */ /* 0x000fe20008000000 */
[----:B------:R3:W-:Y:S03]  /*40f0*/  UTCBAR [UR5], URZ ;  /* 0x000000ff050073e9 */ /* 0x0007e600080000ff */
[----:B------:R-:W-:Y:S01]  /*4100*/  LOP3.LUT R9, R9, UR6, RZ, 0x3c, !PT ;  /* 0x0000000609097c12 */ /* 0x000fe2000f8e3cff */
[----:B------:R-:W-:Y:S07]  /*4110*/  @P2 BRA `(.L_x_74) ;  /* 0xfffffff800d02947 */ /* 0x000fee000383ffff */
[----:B------:R-:W4:Y:S01]  /*4120*/  S2UR UR6, SR_CgaCtaId ;  /* 0x00000000000679c3 */ /* 0x000f220000008800 */
[----:B------:R-:W-:Y:S01]  /*4130*/  ELECT P0, URZ, PT ;  /* 0x0000000000ff782f */ /* 0x000fe20003800000 */
[----:B--2---:R-:W-:Y:S01]  /*4140*/  IMAD.MOV.U32 R0, RZ, RZ, 0x1 ;  /* 0x00000001ff007424 */ /* 0x004fe200078e00ff */
[----:B------:R-:W-:Y:S01]  /*4150*/  UIADD3 UR18, UPT, UPT, UR18, 0x160, URZ ;  /* 0x0000016012127890 */ /* 0x000fe2000fffe0ff */
[----:B------:R-:W-:Y:S01]  /*4160*/  SHF.L.U32 R3, R9, 0x1f, RZ ;  /* 0x0000001f09037819 */ /* 0x000fe200000006ff */
[----:B------:R-:W-:-:S03]  /*4170*/  UMOV UR4, 0x40 ;  /* 0x0000004000047882 */ /* 0x000fc60000000000 */
[----:B------:R-:W-:Y:S01]  /*4180*/  UVIRTCOUNT.DEALLOC.SMPOOL 0x80 ;  /* 0x000000800000784c */ /* 0x000fe20000000000 */
[----:B----4-:R-:W-:Y:S02]  /*4190*/  ULEA UR6, UR6, UR4, 0x18 ;  /* 0x0000000406067291 */ /* 0x010fe4000f8ec0ff */
[----:B------:R-:W-:-:S07]  /*41a0*/  ULEA UR4, UR22, UR18, 0x3 ;  /* 0x0000001216047291 */ /* 0x000fce000f8e18ff */
[----:B------:R2:W-:Y:S02]  /*41b0*/  @P0 STS.U8 [UR6+0x1c], R0 ;  /* 0x00001c00ff000988 */ /* 0x0005e40008000006 */
[----:B------:R-:W4:Y:S02]  /*41c0*/  SYNCS.PHASECHK.TRANS64.TRYWAIT P0, [UR4], R3 ;  /* 0x00000003ff0075a7 */ /* 0x000f240008001104 */
[----:B--2-4-:R-:W-:Y:S05]  /*41d0*/  @!P0 BRA `(.L_x_75) ;  /* 0x00000048006c8947 */ /* 0x014fea0003800000 */
.L_x_165:
[----:B------:R-:W-:-:S04]  /*41e0*/  UIADD3 UR4, UPT, UPT, UR22, 0x1, URZ ;  /* 0x0000000116047890 */ /* 0x000fc8000fffe0ff */
[----:B------:R-:W-:-:S04]  /*41f0*/  UISETP.NE.AND UP0, UPT, UR4, 0x2, UPT ;  /* 0x000000020400788c */ /* 0x000fc8000bf05270 */
[----:B---3--:R-:W-:Y:S02]  /*4200*/  USEL UR5, URZ, 0x1, UP0 ;  /* 0x00000001ff057887 */ /* 0x008fe40008000000 */
[----:B------:R-:W-:-:S04]  /*4210*/  USEL UR4, UR4, URZ, UP0 ;  /* 0x000000ff04047287 */ /* 0x000fc80008000000 */
[----:B------:R-:W-:Y:S01]  /*4220*/  ULEA UR4, UR4, UR18, 0x3 ;  /* 0x0000001204047291 */ /* 0x000fe2000f8e18ff */
[----:B--2---:R-:W-:-:S04]  /*4230*/  LOP3.LUT R3, R9, UR5, RZ, 0x3c, !PT ;  /* 0x0000000509037c12 */ /* 0x004fc8000f8e3cff */
[----:B------:R-:W-:-:S04]  /*4240*/  SHF.L.U32 R3, R3, 0x1f, RZ ;  /* 0x0000001f03037819 */ /* 0x000fc800000006ff */
[----:B------:R-:W2:Y:S02]  /*4250*/  SYNCS.PHASECHK.TRANS64.TRYWAIT P0, [UR4], R3 ;  /* 0x00000003ff0075a7 */ /* 0x000ea40008001104 */
[----:B--2---:R-:W-:Y:S05]  /*4260*/  @!P0 BRA `(.L_x_76) ;  /* 0x0000004800608947 */ /* 0x004fea0003800000 */
.L_x_167:
[----:B------:R-:W-:Y:S01]  /*4270*/  NOP ;  /* 0x0000000000007918 */ /* 0x000fe20000000000 */
[----:B--2---:R-:W2:Y:S01]  /*4280*/  LDS R0, [UR6+0x14] ;  /* 0x00001406ff007984 */ /* 0x004ea20008000800 */
[----:B------:R-:W-:Y:S01]  /*4290*/  LOP3.LUT R2, R2, 0xffff, RZ, 0xc0, !PT ;  /* 0x0000ffff02027812 */ /* 0x000fe200078ec0ff */
[----:B------:R-:W-:Y:S02]  /*42a0*/  IMAD.MOV.U32 R3, RZ, RZ, 0xffff ;  /* 0x0000ffffff037424 */ /* 0x000fe400078e00ff */
[----:B------:R-:W-:Y:S01]  /*42b0*/  IMAD.MOV.U32 R5, RZ, RZ, 0x1 ;  /* 0x00000001ff057424 */ /* 0x000fe200078e00ff */
[----:B------:R-:W-:-:S04]  /*42c0*/  SHF.R.U32.HI R2, RZ, 0x5, R2 ;  /* 0x00000005ff027819 */ /* 0x000fc80000011602 */
[-C--:B------:R-:W-:Y:S02]  /*42d0*/  SHF.L.U32 R3, R3, R2.reuse, RZ ;  /* 0x0000000203037219 */ /* 0x080fe400000006ff */
[----:B------:R-:W-:Y:S02]  /*42e0*/  SHF.L.U32 R5, R5, R2, RZ ;  /* 0x0000000205057219 */ /* 0x000fe400000006ff */
[----:B--2---:R-:W-:-:S04]  /*42f0*/  LOP3.LUT R0, R0, R3, RZ, 0xc0, !PT ;  /* 0x0000000300007212 */ /* 0x004fc800078ec0ff */
[----:B------:R-:W-:-:S13]  /*4300*/  ISETP.NE.AND P0, PT, R0, R3, PT ;  /* 0x000000030000720c */ /* 0x000fda0003f05270 */
[----:B------:R-:W-:Y:S05]  /*4310*/  @P0 BRA `(.L_x_77) ;  /* 0x00000000005c0947 */ /* 0x000fea0003800000 */
[----:B------:R-:W2:Y:S02]  /*4320*/  LDS R0, [UR6+0x18] ;  /* 0x00001806ff007984 */ /* 0x000ea40008000800 */
[----:B--2---:R-:W-:-:S04]  /*4330*/  LOP3.LUT R0, R0, R5, RZ, 0xc0, !PT ;  /* 0x0000000500007212 */ /* 0x004fc800078ec0ff */
[----:B------:R-:W-:-:S13]  /*4340*/  ISETP.NE.AND P0, PT, R0, R5, PT ;  /* 0x000000050000720c */ /* 0x000fda0003f05270 */
[----:B------:R-:W-:Y:S05]  /*4350*/  @P0 BRA `(.L_x_78) ;  /* 0x0000000000400947 */ /* 0x000fea0003800000 */
[----:B------:R-:W-:Y:S01]  /*4360*/  R2UR UR4, R3 ;  /* 0x00000000030472ca */ /* 0x000fe200000e0000 */
[----:B------:R-:W2:Y:S01]  /*4370*/  S2R R2, SR_LANEID ;  /* 0x0000000000027919 */ /* 0x000ea20000000000 */
[----:B------:R-:W-:-:S04]  /*4380*/  LOP3.LUT R5, RZ, R5, RZ, 0x33, !PT ;  /* 0x00000005ff057212 */ /* 0x000fc800078e33ff */
[----:B------:R-:W3:Y:S07]  /*4390*/  REDUX UR7, R5 ;  /* 0x00000000050773c4 */ /* 0x000eee0000000000 */
[----:B------:R-:W-:-:S03]  /*43a0*/  ULOP3.LUT UR5, URZ, UR4, URZ, 0x33, !UPT ;  /* 0x00000004ff057292 */ /* 0x000fc6000f8e33ff */
[----:B------:R-:W-:Y:S02]  /*43b0*/  VOTEU.ANY UR4, UPT, PT ;  /* 0x0000000000047886 */ /* 0x000fe400038e0100 */
[----:B------:R-:W-:Y:S01]  /*43c0*/  UFLO.U32 UR4, UR4 ;  /* 0x00000004000472bd */ /* 0x000fe200080e0000 */
[----:B------:R-:W-:-:S04]  /*43d0*/  IMAD.U32 R0, RZ, RZ, UR5 ;  /* 0x00000005ff007e24 */ /* 0x000fc8000f8e00ff */
[----:B------:R-:W4:Y:S02]  /*43e0*/  REDUX UR8, R0 ;  /* 0x00000000000873c4 */ /* 0x000f240000000000 */
[----:B------:R1:W-:Y:S01]  /*43f0*/  UTCATOMSWS.AND URZ, UR5 ;  /* 0x0000000500ff79e3 */ /* 0x0003e20008000000 */
[----:B--2---:R-:W-:Y:S01]  /*4400*/  ISETP.EQ.U32.AND P0, PT, R2, UR4, PT ;  /* 0x0000000402007c0c */ /* 0x004fe2000bf02070 */
[----:B---3--:R-:W-:Y:S02]  /*4410*/  IMAD.U32 R2, RZ, RZ, UR7 ;  /* 0x00000007ff027e24 */ /* 0x008fe4000f8e00ff */
[----:B----4-:R-:W-:-:S10]  /*4420*/  IMAD.U32 R3, RZ, RZ, UR8 ;  /* 0x00000008ff037e24 */ /* 0x010fd4000f8e00ff */
[----:B------:R2:W-:Y:S04]  /*4430*/  @P0 ATOMS.AND RZ, [UR6+0x14], R3 ;  /* 0x00001403ffff098c */ /* 0x0005e8000a800006 */
[----:B------:R2:W-:Y:S01]  /*4440*/  @P0 ATOMS.AND RZ, [UR6+0x18], R2 ;  /* 0x00001802ffff098c */ /* 0x0005e2000a800006 */
[----:B-1----:R-:W-:Y:S05]  /*4450*/  BRA `(.L_x_79) ;  /* 0x0000000000147947 */ /* 0x002fea0003800000 */
.L_x_78:
[----:B------:R-:W-:Y:S02]  /*4460*/  MOV R2, 0x4480 ;  /* 0x0000448000027802 */ /* 0x000fe40000000f00 */
[----:B-1---5:R-:W-:Y:S05]  /*4470*/  CALL.REL.NOINC `($__internal_0_$__cuda_sm10x_tcgen05_guardrail_trap_col_being_dealloced_not_returned_by_alloc) ;  /* 0x0000004800c07944 */ /* 0x022fea0003c00000 */
[----:B------:R-:W-:Y:S05]  /*4480*/  BRA `(.L_x_79) ;  /* 0x0000000000087947 */ /* 0x000fea0003800000 */
.L_x_77:
[----:B------:R-:W-:Y:S02]  /*4490*/  MOV R2, 0x44b0 ;  /* 0x000044b000027802 */ /* 0x000fe40000000f00 */
[----:B-1---5:R-:W-:Y:S05]  /*44a0*/  CALL.REL.NOINC `($__internal_2_$__cuda_sm10x_tcgen05_guardrail_trap_unallocated_columns_being_dealloced) ;  /* 0x0000004800cc7944 */ /* 0x022fea0003c00000 */
.L_x_79:
[----:B------:R-:W-:Y:S01]  /*44b0*/  NOP ;  /* 0x0000000000007918 */ /* 0x000fe20000000000 */
[----:B------:R-:W-:Y:S05]  /*44c0*/  EXIT ;  /* 0x000000000000794d */ /* 0x000fea0003800000 */
.L_x_63:
[----:B------:R-:W-:-:S09]  /*44d0*/  UISETP.NE.OR UP0, UPT, UR18, 0x3, !UP3 ;  /* 0x000000031200788c */ /* 0x000fd2000df05670 */
[----:B------:R-:W-:Y:S05]  /*44e0*/  BRA.U UP0, `(.L_x_80) ;  /* 0x0000000d00d47547 */ /* 0x000fea000b800000 */
[----:B------:R-:W2:Y:S01]  /*44f0*/  LDCU.64 UR4, c[0x0][0x888] ;  /* 0x00011100ff0477ac */ /* 0x000ea20008000a00 */
[----:B------:R-:W3:Y:S01]  /*4500*/  S2UR UR10, SR_CgaCtaId ;  /* 0x00000000000a79c3 */ /* 0x000ee20000008800 */
[----:B------:R-:W-:Y:S01]  /*4510*/  HFMA2 R10, -RZ, RZ, 0, 5.9604644775390625e-08 ;  /* 0x00000001ff0a7431 */ /* 0x000fe200000001ff */
[----:B------:R-:W-:Y:S01]  /*4520*/  MOV R9, RZ ;  /* 0x000000ff00097202 */ /* 0x000fe20000000f00 */
[----:B------:R-:W4:Y:S01]  /*4530*/  LDCU UR40, c[0x0][0x370] ;  /* 0x00006e00ff2877ac */ /* 0x000f220008000800 */
[----:B------:R-:W-:Y:S01]  /*4540*/  HFMA2 R0, -RZ, RZ, 0, 0.00048828125 ;  /* 0x00001000ff007431 */ /* 0x000fe200000001ff */
[----:B------:R-:W4:Y:S03]  /*4550*/  LDCU.128 UR28, c[0x0][0xb10] ;  /* 0x00016200ff1c77ac */ /* 0x000f260008000c00 */
[----:B------:R-:W1:Y:S01]  /*4560*/  LDC.64 R12, c[0x0][0x348] ;  /* 0x0000d200ff0c7b82 */ /* 0x000e620000000a00 */
[----:B------:R-:W3:Y:S01]  /*4570*/  LDCU UR38, c[0x0][0x374] ;  /* 0x00006e80ff2677ac */ /* 0x000ee20008000800 */
[----:B------:R-:W3:Y:S01]  /*4580*/  LDCU.64 UR26, c[0x0][0x890] ;  /* 0x00011200ff1a77ac */ /* 0x000ee20008000a00 */
[----:B------:R-:W3:Y:S01]  /*4590*/  LDCU UR24, c[0x0][0xb0c] ;  /* 0x00016180ff1877ac */ /* 0x000ee20008000800 */
[----:B--2---:R-:W-:Y:S01]  /*45a0*/  UISETP.NE.U32.AND UP0, UPT, UR4, URZ, UPT ;  /* 0x000000ff0400728c */ /* 0x004fe2000bf05070 */
[----:B------:R-:W2:Y:S01]  /*45b0*/  LDCU UR47, c[0x0][0xb20] ;  /* 0x00016400ff2f77ac */ /* 0x000ea20008000800 */
[----:B------:R-:W2:Y:S01]  /*45c0*/  LDCU UR4, c[0x0][0xb30] ;  /* 0x00016600ff0477ac */ /* 0x000ea20008000800 */
[----:B------:R-:W2:Y:S01]  /*45d0*/  LDCU.128 UR32, c[0x0][0x980] ;  /* 0x00013000ff2077ac */ /* 0x000ea20008000c00 */
[----:B------:R-:W-:Y:S01]  /*45e0*/  UMOV UR25, 0x400 ;  /* 0x0000040000197882 */ /* 0x000fe20000000000 */
[----:B----4-:R-:W-:-:S02]  /*45f0*/  UIMAD.WIDE.U32 UR6, UR40, UR28, URZ ;  /* 0x0000001c280672a5 */ /* 0x010fc4000f8e00ff */
[----:B---3--:R-:W-:Y:S02]  /*4600*/  UIMAD.WIDE.U32 UR8, UR38, UR31, URZ ;  /* 0x0000001f260872a5 */ /* 0x008fe4000f8e00ff */
[----:B------:R-:W-:Y:S02]  /*4610*/  ULEA UR25, UR10, UR25, 0x18 ;  /* 0x000000190a197291 */ /* 0x000fe4000f8ec0ff */
[----:B------:R-:W-:Y:S02]  /*4620*/  UISETP.NE.AND.EX UP5, UPT, UR5, URZ, UPT, UP0 ;  /* 0x000000ff0500728c */ /* 0x000fe4000bfa5300 */
[----:B------:R-:W-:Y:S02]  /*4630*/  UISETP.NE.U32.AND UP6, UPT, UR26, URZ, UPT ;  /* 0x000000ff1a00728c */ /* 0x000fe4000bfc5070 */
[----:B------:R-:W-:Y:S02]  /*4640*/  UIADD3 UR42, UPT, UPT, UR25, 0x118, URZ ;  /* 0x00000118192a7890 */ /* 0x000fe4000fffe0ff */
[----:B------:R-:W-:-:S02]  /*4650*/  UIADD3 UR41, UPT, UPT, UR25, 0x148, URZ ;  /* 0x0000014819297890 */ /* 0x000fc4000fffe0ff */
[----:B------:R-:W-:Y:S02]  /*4660*/  UIADD3 UR17, UPT, UPT, UR25, 0x110, URZ ;  /* 0x0000011019117890 */ /* 0x000fe4000fffe0ff */
[----:B------:R-:W-:Y:S02]  /*4670*/  UISETP.NE.AND UP0, UPT, UR39, 0x1, UPT ;  /* 0x000000012700788c */ /* 0x000fe4000bf05270 */
[----:B------:R-:W-:Y:S01]  /*4680*/  UISETP.NE.AND UP0, UPT, UR24, 0x1, UPT ;  /* 0x000000011800788c */ /* 0x000fe2000bf05270 */
[----:B------:R-:W-:Y:S01]  /*4690*/  UMOV UR45, UR7 ;  /* 0x00000007002d7c82 */ /* 0x000fe20008000000 */
[----:B------:R-:W-:Y:S01]  /*46a0*/  UMOV UR44, UR9 ;  /* 0x00000009002c7c82 */ /* 0x000fe20008000000 */
[----:B------:R-:W-:Y:S02]  /*46b0*/  USEL UR46, URZ, 0x1, UP4 ;  /* 0x00000001ff2e7887 */ /* 0x000fe4000a000000 */
[----:B------:R-:W-:Y:S02]  /*46c0*/  UISETP.GE.AND UP2, UPT, UR39, 0x1, UPT ;  /* 0x000000012700788c */ /* 0x000fe4000bf46270 */
[----:B------:R-:W-:-:S02]  /*46d0*/  UISETP.NE.AND UP0, UPT, UR30, 0x1, UPT ;  /* 0x000000011e00788c */ /* 0x000fc4000bf05270 */
[----:B------:R-:W-:Y:S01]  /*46e0*/  UPLOP3.LUT UP4, UPT, UPT, UPT, UPT, 0x40, 0x4 ;  /* 0x000000000004789c */ /* 0x000fe20003f8e870 */
[----:B------:R-:W3:Y:S01]  /*46f0*/  LDCU.64 UR22, c[0x0][0xb28] ;  /* 0x00016500ff1677ac */ /* 0x000ee20008000a00 */
[----:B------:R-:W4:Y:S01]  /*4700*/  LDCU.64 UR36, c[0x0][0x990] ;  /* 0x00013200ff2477ac */ /* 0x000f220008000a00 */
[----:B------:R-:W-:Y:S02]  /*4710*/  UISETP.NE.AND.EX UP6, UPT, UR27, URZ, UPT, UP6 ;  /* 0x000000ff1b00728c */ /* 0x000fe4000bfc5360 */
[----:B------:R-:W-:Y:S02]  /*4720*/  UPRMT UR42, UR10, 0x654, UR42 ;  /* 0x000006540a2a7896 */ /* 0x000fe4000800002a */
[----:B------:R-:W-:Y:S02]  /*4730*/  UPRMT UR41, URZ, 0x654, UR41 ;  /* 0x00000654ff297896 */ /* 0x000fe40008000029 */
[----:B------:R-:W-:Y:S02]  /*4740*/  UPRMT UR43, UR10, 0x654, UR17 ;  /* 0x000006540a2b7896 */ /* 0x000fe40008000011 */
[----:B------:R-:W-:-:S02]  /*4750*/  USHF.R.U32.HI UR45, URZ, UR29, UR45 ;  /* 0x0000001dff2d7299 */ /* 0x000fc4000801162d */
[----:B--2---:R-:W-:Y:S02]  /*4760*/  USHF.R.U32.HI UR44, URZ, UR47, UR44 ;  /* 0x0000002fff2c7299 */ /* 0x004fe4000801162c */
[----:B------:R-:W-:Y:S02]  /*4770*/  UISETP.NE.AND UP3, UPT, UR4, 0x1, UPT ;  /* 0x000000010400788c */ /* 0x000fe4000bf65270 */
[----:B------:R-:W-:Y:S02]  /*4780*/  UISETP.NE.AND UP2, UPT, UR32, 0x1, UPT ;  /* 0x000000012000788c */ /* 0x000fe4000bf45270 */
[----:B-1-3--:R-:W-:-:S11]  /*4790*/  UISETP.NE.AND UP0, UPT, UR35, 0x1, UPT ;  /* 0x000000012300788c */ /* 0x00afd6000bf05270 */
.L_x_89:
[----:B------:R-:W-:Y:S04]  /*47a0*/  SHF.L.U32 R3, R9, 0x1f, RZ ;  /* 0x0000001f09037819 */ /* 0x000fe800000006ff */
[----:B-1----:R-:W1:Y:S02]  /*47b0*/  SYNCS.PHASECHK.TRANS64.TRYWAIT P0, [UR25+0x140], R3 ;  /* 0x00014003ff0075a7 */ /* 0x002e640008001119 */
[----:B-1----:R-:W-:Y:S05]  /*47c0*/  @!P0 BRA `(.L_x_81) ;  /* 0x0000004400208947 */ /* 0x002fea0003800000 */
.L_x_169:
[----:B------:R-:W2:Y:S01]  /*47d0*/  LDS.128 R4, [UR25+0x180] ;  /* 0x00018019ff047984 */ /* 0x000ea20008000c00 */
[----:B------:R-:W-:Y:S01]  /*47e0*/  UISETP.GE.AND UP0, UPT, UR39, 0x1, UPT ;  /* 0x000000012700788c */ /* 0x000fe2000bf06270 */
[----:B------:R-:W-:Y:S01]  /*47f0*/  @!PT LDS RZ, [RZ] ;  /* 0x00000000fffff984 */ /* 0x000fe20000000800 */
[----:B------:R-:W-:Y:S01]  /*4800*/  @!PT LDS RZ, [RZ] ;  /* 0x00000000fffff984 */ /* 0x000fe20000000800 */
[----:B------:R-:W-:Y:S01]  /*4810*/  @!PT LDS RZ, [RZ] ;  /* 0x00000000fffff984 */ /* 0x000fe20000000800 */
[----:B------:R-:W-:Y:S01]  /*4820*/  @!PT LDS RZ, [RZ] ;  /* 0x00000000fffff984 */ /* 0x000fe20000000800 */
[----:B------:R3:W-:Y:S06]  /*4830*/  MEMBAR.ALL.CTA ;  /* 0x0000000000007992 */ /* 0x0007ec0000008000 */
[----:B---3--:R-:W3:Y:S02]  /*4840*/  FENCE.VIEW.ASYNC.S ;  /* 0x00000000000073c6 */ /* 0x008ee40000000000 */
[----:B---3--:R-:W-:Y:S01]  /*4850*/  SYNCS.ARRIVE.TRANS64.RED.A1T0 RZ, [UR41], RZ ;  /* 0x000000ffffff79a7 */ /* 0x008fe20008100429 */
[----:B--2---:R-:W-:Y:S11]  /*4860*/  LOP3.LUT P0, RZ, R6, 0x1, RZ, 0xc0, !PT ;  /* 0x0000000106ff7812 */ /* 0x004ff6000780c0ff */
[----:B------:R-:W-:Y:S02]  /*4870*/  @!UPT UIADD3 URZ, UPT, UPT, URZ, URZ, URZ ;  /* 0x000000fffffff290 */ /* 0x000fe4000fffe0ff */
[----:B------:R-:W-:Y:S01]  /*4880*/  VOTEU.ANY UP2, P0 ;  /* 0x0000000000ff7886 */ /* 0x000fe20000040100 */
[----:B------:R-:W-:Y:S11]  /*4890*/  PLOP3.LUT P0, PT, PT, PT, UP2, 0x80, 0x8 ;  /* 0x000000000008781c */ /* 0x000ff60003f0f028 */
[----:B------:R-:W-:Y:S02]  /*48a0*/  @!UPT UIADD3 URZ, UPT, UPT, URZ, URZ, URZ ;  /* 0x000000fffffff290 */ /* 0x000fe4000fffe0ff */
[----:B-1----:R-:W-:Y:S02]  /*48b0*/  @P0 MOV R3, R4 ;  /* 0x0000000400030202 */ /* 0x002fe40000000f00 */
[----:B------:R-:W-:Y:S02]  /*48c0*/  @P0 LOP3.LUT R2, R5, 0xffff, RZ, 0xc0, !PT ;  /* 0x0000ffff05020812 */ /* 0x000fe400078ec0ff */
[----:B------:R-:W-:Y:S02]  /*48d0*/  @P0 R2UR UR5, R3 ;  /* 0x00000000030502ca */ /* 0x000fe400000e0000 */
[----:B------:R-:W-:Y:S11]  /*48e0*/  @P0 R2UR UR4, R2 ;  /* 0x00000000020402ca */ /* 0x000ff600000e0000 */
[----:B------:R-:W-:Y:S02]  /*48f0*/  @UP2 UMOV UR15, UR5 ;  /* 0x00000005000f2c82 */ /* 0x000fe40008000000 */
[----:B------:R-:W-:Y:S01]  /*4900*/  @UP2 UMOV UR14, UR4 ;  /* 0x00000004000e2c82 */ /* 0x000fe20008000000 */
[----:B------:R-:W-:Y:S05]  /*4910*/  BRA.U !UP0, `(.L_x_82) ;  /* 0x0000000108c07547 */ /* 0x000fea000b800000 */
[----:B------:R-:W-:Y:S02]  /*4920*/  UIMAD.WIDE.U32 UR8, UR14, UR31, URZ ;  /* 0x0000001f0e0872a5 */ /* 0x000fe4000f8e00ff */
[----:B------:R-:W-:Y:S02]  /*4930*/  UP2UR UR16, UPR, URZ, 0x4 ;  /* 0x00000004ff107883 */ /* 0x000fe40008000000 */
[----:B------:R-:W-:Y:S02]  /*4940*/  UISETP.NE.AND UP2, UPT, UR30, 0x1, UPT ;  /* 0x000000011e00788c */ /* 0x000fe4000bf45270 */
[----:B------:R-:W-:Y:S02]  /*4950*/  UIMAD.WIDE.U32 UR10, UR15, UR28, URZ ;  /* 0x0000001c0f0a72a5 */ /* 0x000fe4000f8e00ff */
[----:B------:R-:W-:Y:S02]  /*4960*/  USEL UR4, UR38, UR44, !UP2 ;  /* 0x0000002c26047287 */ /* 0x000fe4000d000000 */
[----:B------:R-:W-:Y:S02]  /*4970*/  UISETP.NE.AND UP0, UPT, UR24, 0x1, UPT ;  /* 0x000000011800788c */ /* 0x000fe4000bf05270 */
[----:B------:R-:W-:Y:S02]  /*4980*/  UP2UR UR20, UPR, URZ, 0x2 ;  /* 0x00000002ff147883 */ /* 0x000fe40008000000 */
[----:B------:R-:W-:Y:S02]  /*4990*/  UISETP.NE.AND UP1, UPT, UR39, 0x1, UPT ;  /* 0x000000012700788c */ /* 0x000fe4000bf25270 */
[----:B------:R-:W-:Y:S02]  /*49a0*/  UIMAD.WIDE.U32 UR12, UR4, UR22, URZ ;  /* 0x00000016040c72a5 */ /* 0x000fe4000f8e00ff */
[----:B------:R-:W-:Y:S01]  /*49b0*/  USEL UR7, UR40, UR45, !UP0 ;  /* 0x0000002d28077287 */ /* 0x000fe2000c000000 */
[----:B------:R-:W-:Y:S02]  /*49c0*/  UMOV UR5, UR9 ;  /* 0x0000000900057c82 */ /* 0x000fe40008000000 */
[----:B------:R-:W-:Y:S02]  /*49d0*/  USHF.R.U32.HI UR6, URZ, UR47, UR5 ;  /* 0x0000002fff067299 */ /* 0x000fe40008011605 */
[----:B------:R-:W-:Y:S02]  /*49e0*/  UIMAD.WIDE.U32 UR18, UR7, UR22, URZ ;  /* 0x00000016071272a5 */ /* 0x000fe4000f8e00ff */
[----:B------:R-:W-:Y:S02]  /*49f0*/  USEL UR6, UR14, UR6, !UP2 ;  /* 0x000000060e067287 */ /* 0x000fe4000d000000 */
[----:B------:R-:W-:Y:S01]  /*4a00*/  UISETP.NE.AND UP2, UPT, UR16, URZ, UPT ;  /* 0x000000ff1000728c */ /* 0x000fe2000bf45270 */
[----:B------:R-:W-:Y:S01]  /*4a10*/  UMOV UR5, UR11 ;  /* 0x0000000b00057c82 */ /* 0x000fe20008000000 */
[----:B------:R-:W-:Y:S02]  /*4a20*/  UIMAD.WIDE.U32 UR10, UR6, UR22, URZ ;  /* 0x00000016060a72a5 */ /* 0x000fe4000f8e00ff */
[----:B------:R-:W-:Y:S03]  /*4a30*/  USHF.R.U32.HI UR8, URZ, UR29, UR5 ;  /* 0x0000001dff087299 */ /* 0x000fe60008011605 */
[----:B------:R-:W-:Y:S02]  /*4a40*/  UMOV UR5, UR13 ;  /* 0x0000000d00057c82 */ /* 0x000fe40008000000 */
[----:B------:R-:W-:Y:S03]  /*4a50*/  @UP1 USHF.R.U32.HI UR4, URZ, UR23, UR5 ;  /* 0x00000017ff041299 */ /* 0x000fe60008011605 */
[----:B------:R-:W-:Y:S01]  /*4a60*/  UMOV UR5, UR19 ;  /* 0x0000001300057c82 */ /* 0x000fe20008000000 */
[----:B------:R-:W-:Y:S02]  /*4a70*/  UIMAD UR4, UR39, UR4, URZ ;  /* 0x00000004270472a4 */ /* 0x000fe4000f8e02ff */
[----:B------:R-:W-:Y:S02]  /*4a80*/  @UP1 USHF.R.U32.HI UR7, URZ, UR23, UR5 ;  /* 0x00000017ff071299 */ /* 0x000fe40008011605 */
[----:B------:R-:W-:Y:S02]  /*4a90*/  USEL UR5, UR15, UR8, !UP0 ;  /* 0x000000080f057287 */ /* 0x000fe4000c000000 */
[----:B------:R-:W-:Y:S02]  /*4aa0*/  UIMAD UR8, UR39, UR7, URZ ;  /* 0x00000007270872a4 */ /* 0x000fe4000f8e02ff */
[----:B------:R-:W-:Y:S03]  /*4ab0*/  UISETP.GE.AND UP0, UPT, UR6, UR4, UPT ;  /* 0x000000040600728c */ /* 0x000fe6000bf06270 */
[----:B------:R-:W-:Y:S01]  /*4ac0*/  UMOV UR4, UR11 ;  /* 0x0000000b00047c82 */ /* 0x000fe20008000000 */
[----:B------:R-:W-:Y:S02]  /*4ad0*/  UISETP.GE.OR UP0, UPT, UR5, UR8, UP0 ;  /* 0x000000080500728c */ /* 0x000fe40008706670 */
[----:B------:R-:W-:Y:S02]  /*4ae0*/  USHF.R.U32.HI UR4, URZ, UR23, UR4 ;  /* 0x00000017ff047299 */ /* 0x000fe40008011604 */
[----:B------:R-:W-:Y:S02]  /*4af0*/  UIMAD.WIDE.U32 UR8, UR5, UR22, URZ ;  /* 0x00000016050872a5 */ /* 0x000fe4000f8e00ff */
[----:B------:R-:W-:Y:S04]  /*4b00*/  USEL UR10, UR6, UR4, !UP1 ;  /* 0x00000004060a7287 */ /* 0x000fe8000c800000 */
[----:B------:R-:W-:Y:S01]  /*4b10*/  UIADD3 UR11, UPT, UPT, -UR10, URZ, URZ ;  /* 0x000000ff0a0b7290 */ /* 0x000fe2000fffe1ff */
[----:B------:R-:W-:Y:S02]  /*4b20*/  @!UP0 UMOV UR4, UR9 ;  /* 0x0000000900048c82 */ /* 0x000fe40008000000 */
[----:B------:R-:W-:Y:S02]  /*4b30*/  @!UP0 USHF.R.U32.HI UR4, URZ, UR23, UR4 ;  /* 0x00000017ff048299 */ /* 0x000fe40008011604 */
[----:B------:R-:W-:Y:S02]  /*4b40*/  UIMAD UR8, UR39, UR11, UR6 ;  /* 0x0000000b270872a4 */ /* 0x000fe4000f8e0206 */
[----:B------:R-:W-:Y:S02]  /*4b50*/  @!UP0 USEL UR4, UR5, UR4, !UP1 ;  /* 0x0000000405048287 */ /* 0x000fe4000c800000 */
[----:B------:R-:W-:Y:S02]  /*4b60*/  UISETP.NE.AND UP1, UPT, UR20, URZ, UPT ;  /* 0x000000ff1400728c */ /* 0x000fe4000bf25270 */
[----:B------:R-:W-:Y:S02]  /*4b70*/  @!UP0 UIMAD UR8, UR7, UR8, UR4 ;  /* 0x00000008070882a4 */ /* 0x000fe4000f8e0204 */
[----:B------:R-:W-:Y:S02]  /*4b80*/  @!UP0 UIADD3 UR9, UPT, UPT, UR10, -UR4, URZ ;  /* 0x800000040a098290 */ /* 0x000fe4000fffe0ff */
[----:B------:R-:W-:Y:S02]  /*4b90*/  UIADD3 UR4, UPT, UPT, -UR5, URZ, URZ ;  /* 0x000000ff05047290 */ /* 0x000fe4000fffe1ff */
[----:B------:R-:W-:Y:S02]  /*4ba0*/  UIADD3 UR7, UPT, UPT, -UR6, URZ, URZ ;  /* 0x000000ff06077290 */ /* 0x000fe4000fffe1ff */
[----:B------:R-:W-:Y:S02]  /*4bb0*/  @!UP0 UIMAD UR6, UR9, UR39, UR5 ;  /* 0x00000027090682a4 */ /* 0x000fe4000f8e0205 */
[----:B------:R-:W-:Y:S02]  /*4bc0*/  UIMAD UR15, UR24, UR4, UR15 ;  /* 0x00000004180f72a4 */ /* 0x000fe4000f8e020f */
[----:B------:R-:W-:Y:S01]  /*4bd0*/  UIMAD UR14, UR30, UR7, UR14 ;  /* 0x000000071e0e72a4 */ /* 0x000fe2000f8e020e */
[----:B------:R-:W-:Y:S02]  /*4be0*/  @!UP0 UMOV UR5, UR8 ;  /* 0x0000000800058c82 */ /* 0x000fe40008000000 */
[----:B------:R-:W-:Y:S02]  /*4bf0*/  UIMAD UR15, UR5, UR24, UR15 ;  /* 0x00000018050f72a4 */ /* 0x000fe4000f8e020f */
[----:B------:R-:W-:Y:S11]  /*4c00*/  UIMAD UR14, UR6, UR30, UR14 ;  /* 0x0000001e060e72a4 */ /* 0x000ff6000f8e020e */
[----:B------:R-:W-:Y:S01]  /*4c10*/  @!UPT UIADD3 URZ, UPT, UPT, URZ, URZ, URZ ;  /* 0x000000fffffff290 */ /* 0x000fe2000fffe0ff */
.L_x_82:
[----:B------:R-:W1:Y:S01]  /*4c20*/  @!UP3 LDCU.128 UR8, c[0x0][0xb10] ;  /* 0x00016200ff08b7ac */ /* 0x000e620008000c00 */
[----:B------:R-:W-:Y:S02]  /*4c30*/  ISETP.NE.U32.AND P1, PT, RZ, UR26, PT ;  /* 0x0000001aff007c0c */ /* 0x000fe4000bf25070 */
[----:B------:R-:W-:Y:S02]  /*4c40*/  SHF.L.U32 R8, R10, 0x1f, RZ ;  /* 0x0000001f0a087819 */ /* 0x000fe400000006ff */
[----:B------:R-:W-:Y:S01]  /*4c50*/  ISETP.NE.AND.EX P1, PT, RZ, UR27, PT, P1 ;  /* 0x0000001bff007c0c */ /* 0x000fe2000bf25310 */
[----:B------:R-:W2:Y:S01]  /*4c60*/  @!UP3 LDCU UR5, c[0x0][0xb0c] ;  /* 0x00016180ff05b7ac */ /* 0x000ea20008000800 */
[----:B------:R-:W-:Y:S02]  /*4c70*/  USHF.L.U32 UR18, UR21, 0x7, URZ ;  /* 0x0000000715127899 */ /* 0x000fe400080006ff */
[----:B-1----:R-:W-:Y:S07]  /*4c80*/  UIMAD.WIDE.U32 UR6, UR15, UR8, URZ ;  /* 0x000000080f0672a5 */ /* 0x002fee000f8e00ff */
[----:B------:R-:W-:Y:S01]  /*4c90*/  @!UP3 UMOV UR4, UR7 ;  /* 0x000000070004bc82 */ /* 0x000fe20008000000 */
[----:B--2---:R-:W-:Y:S02]  /*4ca0*/  @!UP3 UISETP.NE.AND UP0, UPT, UR5, 0x1, UPT ;  /* 0x000000010500b88c */ /* 0x004fe4000bf05270 */
[----:B------:R-:W-:Y:S02]  /*4cb0*/  @!UP3 USHF.R.U32.HI UR4, URZ, UR9, UR4 ;  /* 0x00000009ff04b299 */ /* 0x000fe40008011604 */
[----:B------:R-:W-:Y:S02]  /*4cc0*/  UIMAD.WIDE.U32 UR6, UR14, UR11, URZ ;  /* 0x0000000b0e0672a5 */ /* 0x000fe4000f8e00ff */
[----:B------:R-:W-:Y:S02]  /*4cd0*/  @!UP3 USEL UR8, UR15, UR4, !UP0 ;  /* 0x000000040f08b287 */ /* 0x000fe4000c000000 */
[----:B------:R-:W-:Y:S03]  /*4ce0*/  @!UP3 UISETP.NE.AND UP0, UPT, UR10, 0x1, UPT ;  /* 0x000000010a00b88c */ /* 0x000fe6000bf05270 */
[----:B------:R-:W-:Y:S02]  /*4cf0*/  @!UP3 UMOV UR6, UR7 ;  /* 0x000000070006bc82 */ /* 0x000fe40008000000 */
[----:B------:R-:W1:Y:S02]  /*4d00*/  @!UP3 LDCU UR4, c[0x0][0xb20] ;  /* 0x00016400ff04b7ac */ /* 0x000e640008000800 */
[----:B-1----:R-:W-:Y:S04]  /*4d10*/  @!UP3 USHF.R.U32.HI UR6, URZ, UR4, UR6 ;  /* 0x00000004ff06b299 */ /* 0x002fe80008011606 */
[----:B------:R-:W-:Y:S04]  /*4d20*/  @!UP3 USEL UR6, UR14, UR6, !UP0 ;  /* 0x000000060e06b287 */ /* 0x000fe8000c000000 */
[----:B------:R-:W-:Y:S02]  /*4d30*/  @!UP3 UIADD3 UR4, UPT, UPT, -UR8, UR6, URZ ;  /* 0x000000060804b290 */ /* 0x000fe4000fffe1ff */
[----:B------:R-:W-:Y:S02]  /*4d40*/  @!UP3 UIADD3 UR6, UPT, UPT, UR8, -UR6, URZ ;  /* 0x800000060806b290 */ /* 0x000fe4000fffe0ff */
[----:B------:R-:W-:Y:S02]  /*4d50*/  @!UP3 UIMAD UR15, UR4, UR5, UR15 ;  /* 0x00000005040fb2a4 */ /* 0x000fe4000f8e020f */
[----:B------:R-:W-:Y:S01]  /*4d60*/  @!UP3 UIMAD UR14, UR6, UR10, UR14 ;  /* 0x0000000a060eb2a4 */ /* 0x000fe2000f8e020e */
[----:B------:R-:W-:Y:S11]  /*4d70*/  BRA.U UP4, `(.L_x_83) ;  /* 0x0000000104107547 */ /* 0x000ff6000b800000 */
[----:B------:R-:W-:Y:S04]  /*4d80*/  MOV R2, UR46 ;  /* 0x0000002e00027c02 */ /* 0x000fe80008000f00 */
[----:B------:R-:W-:Y:S04]  /*4d90*/  SHF.L.U32 R3, R2, 0x1f, RZ ;  /* 0x0000001f02037819 */ /* 0x000fe800000006ff */
[----:B------:R-:W1:Y:S02]  /*4da0*/  SYNCS.PHASECHK.TRANS64.TRYWAIT P2, [UR25+0x138], R3 ;  /* 0x00013803ff0075a7 */ /* 0x000e640008041119 */
[----:B-1----:R-:W-:Y:S05]  /*4db0*/  @!P2 BRA `(.L_x_84) ;  /* 0x0000003c00bca947 */ /* 0x002fea0003800000 */
.L_x_83:
[----:B------:R-:W-:Y:S05]  /*4dc0*/  BRA.U !UP6, `(.L_x_85) ;  /* 0x000000010e387547 */ /* 0x000fea000b800000 */
[----:B------:R-:W-:Y:S01]  /*4dd0*/  UPLOP3.LUT UP1, UPT, UPT, UPT, UP5, 0x80, 0x8 ;  /* 0x000000000008789c */ /* 0x000fe20003f2f050 */
[----:B-1----:R-:W-:Y:S01]  /*4de0*/  HFMA2 R2, -RZ, RZ, 0, 5.9604644775390625e-08 ;  /* 0x00000001ff027431 */ /* 0x002fe200000001ff */
[----:B------:R-:W1:Y:S01]  /*4df0*/  LDCU.64 UR8, c[0x0][0x358] ;  /* 0x00006b00ff0877ac */ /* 0x000e620008000a00 */
[----:B------:R-:W-:Y:S03]  /*4e00*/  IMAD.MOV.U32 R92, RZ, RZ, 0x1 ;  /* 0x00000001ff5c7424 */ /* 0x000fe600078e00ff */
[----:B------:R-:W-:Y:S05]  /*4e10*/  PLOP3.LUT P2, PT, PT, PT, UP1, 0x80, 0x8 ;  /* 0x000000000008781c */ /* 0x000fea0003f4f018 */
[----:B------:R-:W2:Y:S01]  /*4e20*/  @UP1 LDCU.64 UR4, c[0x0][0x888] ;  /* 0x00011100ff0417ac */ /* 0x000ea20008000a00 */
[----:B------:R-:W-:Y:S07]  /*4e30*/  @UP1 UIMAD UR6, UR50, UR26, URZ ;  /* 0x0000001a320612a4 */ /* 0x000fee000f8e02ff */
[----:B------:R-:W-:Y:S01]  /*4e40*/  @!P2 PRMT R92, R2, 0x7610, R92 ;  /* 0x00007610025ca816 */ /* 0x000fe2000000005c */
[----:B--2---:R-:W-:Y:S06]  /*4e50*/  @UP1 UIMAD.WIDE UR4, UR6, 0x4, UR4 ;  /* 0x00000004060418a5 */ /* 0x004fec000f8e0204 */
[----:B------:R-:W-:Y:S01]  /*4e60*/  IMAD.U32 R14, RZ, RZ, UR4 ;  /* 0x00000004ff0e7e24 */ /* 0x000fe2000f8e00ff */
[----:B------:R-:W-:Y:S04]  /*4e70*/  MOV R15, UR5 ;  /* 0x00000005000f7c02 */ /* 0x000fe80008000f00 */
[----:B------:R-:W2:Y:S01]  /*4e80*/  @!UP1 LDCU UR4, c[0x0][0x880] ;  /* 0x00011000ff0497ac */ /* 0x000ea20008000800 */
[----:B-1---5:R3:W5:Y:S02]  /*4e90*/  @P2 LDG.E R41, desc[UR8][R14.64] ;  /* 0x000000080e292981 */ /* 0x022764000c1e1900 */
[----:B--23--:R-:W-:Y:S07]  /*4ea0*/  @!P2 IMAD.U32 R41, RZ, RZ, UR4 ;  /* 0x00000004ff29ae24 */ /* 0x00cfee000f8e00ff */
.L_x_85:
[----:B-----5:R-:W-:Y:S01]  /*4eb0*/  @!P1 FSETP.EQ.AND P3, PT, R41, RZ, PT ;  /* 0x000000ff2900920b */ /* 0x020fe20003f62000 */
[----:B------:R-:W-:Y:S01]  /*4ec0*/  @!UPT UIADD3 URZ, UPT, UPT, URZ, URZ, URZ ;  /* 0x000000fffffff290 */ /* 0x000fe2000fffe0ff */
[----:B------:R-:W-:Y:S11]  /*4ed0*/  @!P1 BRA `(.L_x_86) ;  /* 0x0000000000149947 */ /* 0x000ff60003800000 */
[----:B------:R-:W-:Y:S02]  /*4ee0*/  LOP3.LUT P1, RZ, R92, 0xff, RZ, 0xc0, !PT ;  /* 0x000000ff5cff7812 */ /* 0x000fe4000782c0ff */
[----:B------:R-:W-:Y:S04]  /*4ef0*/  PLOP3.LUT P3, PT, PT, PT, UP1, 0x80, 0x8 ;  /* 0x000000000008781c */ /* 0x000fe80003f6f018 */
[----:B------:R-:W-:Y:S07]  /*4f00*/  PLOP3.LUT P3, PT, P3, PT, PT, 0x8, 0x80 ;  /* 0x000000000080781c */ /* 0x000fee0001f6e170 */
[----:B------:R-:W-:Y:S11]  /*4f10*/  @P1 FSETP.EQ.AND P3, PT, R41, RZ, PT ;  /* 0x000000ff2900120b */ /* 0x000ff60003f62000 */
[----:B------:R-:W-:Y:S02]  /*4f20*/  @!UPT UIADD3 URZ, UPT, UPT, URZ, URZ, URZ ;  /* 0x000000fffffff290 */ /* 0x000fe4000fffe0ff */
.L_x_86:
[----:B------:R-:W-:Y:S01]  /*4f30*/  USHF.L.U32 UR19, UR49, 0x6, URZ ;  /* 0x0000000631137899 */ /* 0x000fe200080006ff */
[----:B------:R-:W2:Y:S01]  /*4f40*/  SYNCS.PHASECHK.TRANS64.TRYWAIT P1, [UR25+0x120], R8 ;  /* 0x00012008ff0075a7 */ /* 0x000ea20008021119 */
[----:B------:R-:W-:Y:S02]  /*4f50*/  UISETP.NE.AND UP0, UPT, UR32, 0x1, UPT ;  /* 0x000000012000788c */ /* 0x000fe4000bf05270 */
[----:B------:R-:W-:Y:S01]  /*4f60*/  UIMAD.WIDE.U32 UR4, UR19, UR33, URZ ;  /* 0x00000021130472a5 */ /* 0x000fe2000f8e00ff */
[----:B------:R-:W-:Y:S04]  /*4f70*/  ELECT P2, URZ, PT ;  /* 0x0000000000ff782f */ /* 0x000fe80003840000 */
[----:B------:R-:W-:Y:S02]  /*4f80*/  PLOP3.LUT P2, PT, P3, P2, PT, 0xf2, 0x2f ;  /* 0x00000000002f781c */ /* 0x000fe40001f45e72 */
[----:B------:R-:W-:Y:S02]  /*4f90*/  UMOV UR4, UR5 ;  /* 0x0000000500047c82 */ /* 0x000fe40008000000 */
[----:B------:R-:W-:Y:S04]  /*4fa0*/  USHF.R.U32.HI UR4, URZ, UR34, UR4 ;  /* 0x00000022ff047299 */ /* 0x000fe80008011604 */
[----:B------:R-:W-:Y:S02]  /*4fb0*/  USEL UR20, UR19, UR4, !UP0 ;  /* 0x0000000413147287 */ /* 0x000fe4000c000000 */
[----:B------:R-:W-:Y:S02]  /*4fc0*/  UISETP.NE.AND UP0, UPT, UR35, 0x1, UPT ;  /* 0x000000012300788c */ /* 0x000fe4000bf05270 */
[----:B----4-:R-:W-:Y:S07]  /*4fd0*/  UIMAD.WIDE.U32 UR4, UR20, UR36, URZ ;  /* 0x00000024140472a5 */ /* 0x010fee000f8e00ff */
[----:B------:R-:W-:Y:S02]  /*4fe0*/  UMOV UR4, UR5 ;  /* 0x0000000500047c82 */ /* 0x000fe40008000000 */
[----:B------:R-:W-:Y:S04]  /*4ff0*/  USHF.R.U32.HI UR4, URZ, UR37, UR4 ;  /* 0x00000025ff047299 */ /* 0x000fe80008011604 */
[----:B------:R-:W-:Y:S02]  /*5000*/  USEL UR21, UR20, UR4, !UP0 ;  /* 0x0000000414157287 */ /* 0x000fe4000c000000 */
[----:B------:R-:W-:Y:S02]  /*5010*/  UIADD3 UR4, UPT, UPT, -UR20, URZ, URZ ;  /* 0x000000ff14047290 */ /* 0x000fe4000fffe1ff */
[----:B------:R-:W-:Y:S02]  /*5020*/  UIADD3 UR5, UPT, UPT, -UR21, URZ, URZ ;  /* 0x000000ff15057290 */ /* 0x000fe4000fffe1ff */
[----:B------:R-:W-:Y:S02]  /*5030*/  UIMAD UR19, UR32, UR4, UR19 ;  /* 0x00000004201372a4 */ /* 0x000fe4000f8e0213 */
[----:B------:R-:W-:Y:S01]  /*5040*/  UIMAD UR20, UR35, UR5, UR20 ;  /* 0x00000005231472a4 */ /* 0x000fe2000f8e0214 */
[----:B--2---:R-:W-:Y:S11]  /*5050*/  @!P1 BRA `(.L_x_87) ;  /* 0x0000003c002c9947 */ /* 0x004ff60003800000 */
.L_x_172:
[----:B------:R-:W-:Y:S01]  /*5060*/  VOTEU.ALL UP0, P2 ;  /* 0x0000000000ff7886 */ /* 0x000fe20001000000 */
[----:B-1----:R-:W-:Y:S02]  /*5070*/  @!P2 IADD3 R3, P1, PT, R12, 0x580, RZ ;  /* 0x000005800c03a810 */ /* 0x002fe40007f3e0ff */
[----:B------:R-:W-:Y:S02]  /*5080*/  @P0 SHF.R.U32.HI R4, RZ, 0x10, R5 ;  /* 0x00000010ff040819 */ /* 0x000fe40000011605 */
[----:B------:R-:W-:Y:S01]  /*5090*/  @!UP0 UPRMT UR4, URZ, 0x40, URZ ;  /* 0x00000040ff048896 */ /* 0x000fe200080000ff */
[----:B------:R-:W-:Y:S01]  /*50a0*/  @!P2 IMAD.X R2, RZ, RZ, R13, P1 ;  /* 0x000000ffff02a224 */ /* 0x000fe200008e060d */
[----:B------:R-:W-:Y:S01]  /*50b0*/  @!P2 R2UR UR5, R3 ;  /* 0x000000000305a2ca */ /* 0x000fe200000e0000 */
[----:B------:R-:W-:Y:S01]  /*50c0*/  @!UP0 UIADD3 UR16, UPT, UPT, UR25, 0x200, URZ ;  /* 0x0000020019108890 */ /* 0x000fe2000fffe0ff */
[----:B------:R-:W-:Y:S01]  /*50d0*/  @P0 R2UR UR50, R4 ;  /* 0x00000000043202ca */ /* 0x000fe200000e0000 */
[----:B------:R-:W-:Y:S02]  /*50e0*/  @!UP0 UPRMT UR6, UR4, 0x5410, URZ ;  /* 0x0000541004068896 */ /* 0x000fe400080000ff */
[----:B------:R-:W-:Y:S01]  /*50f0*/  @!P2 R2UR UR4, R2 ;  /* 0x000000000204a2ca */ /* 0x000fe200000e0000 */
[----:B------:R-:W-:Y:S07]  /*5100*/  VOTEU.ALL UP0, P2 ;  /* 0x0000000000ff7886 */ /* 0x000fee0001000000 */
[----:B------:R-:W-:Y:S05]  /*5110*/  IMAD.U32 R2, RZ, RZ, UR5 ;  /* 0x00000005ff027e24 */ /* 0x000fea000f8e00ff */
[----:B------:R-:W-:Y:S01]  /*5120*/  IMAD.U32 R3, RZ, RZ, UR4 ;  /* 0x00000004ff037e24 */ /* 0x000fe2000f8e00ff */
[----:B------:R-:W-:Y:S01]  /*5130*/  @!P2 R2UR UR4, R2 ;  /* 0x000000000204a2ca */ /* 0x000fe200000e0000 */
[----:B------:R-:W-:Y:S03]  /*5140*/  @!P2 IMAD.MOV.U32 R2, RZ, RZ, 0x1000 ;  /* 0x00001000ff02a424 */ /* 0x000fe600078e00ff */
[----:B------:R-:W-:Y:S11]  /*5150*/  @!P2 R2UR UR5, R3 ;  /* 0x000000000305a2ca */ /* 0x000ff600000e0000 */
[----:B------:R-:W-:Y:S02]  /*5160*/  @!UPT UIADD3 URZ, UPT, UPT, URZ, URZ, URZ ;  /* 0x000000fffffff290 */ /* 0x000fe4000fffe0ff */
[----:B------:R1:W-:Y:S01]  /*5170*/  @!UP0 UTMALDG.4D.IM2COL [UR16], [UR4], UR6 ;  /* 0x00000010040083b4 */ /* 0x0003e20008058006 */
[----:B------:R1:W-:Y:S01]  /*5180*/  @!P2 SYNCS.ARRIVE.TRANS64.RED.A0TR RZ, [UR25+0x110], R2 ;  /* 0x00011002ffffa9a7 */ /* 0x0003e20008300419 */
[----:B------:R-:W-:Y:S01]  /*5190*/  SYNCS.ARRIVE.TRANS64.RED.A1T0 RZ, [UR43], RZ ;  /* 0x000000ffffff79a7 */ /* 0x000fe2000810042b */
[----:B------:R-:W2:Y:S02]  /*51a0*/  SYNCS.PHASECHK.TRANS64.TRYWAIT P1, [UR25+0x128], R8 ;  /* 0x00012808ff0075a7 */ /* 0x000ea40008021119 */
[----:B-12---:R-:W-:Y:S05]  /*51b0*/  @!P1 BRA `(.L_x_88) ;  /* 0x0000003800ec9947 */ /* 0x006fea0003800000 */
.L_x_174:
[----:B------:R-:W-:Y:S01]  /*51c0*/  VOTEU.ALL UP0, P2 ;  /* 0x0000000000ff7886 */ /* 0x000fe20001000000 */
[----:B-1----:R-:W-:Y:S01]  /*51d0*/  @!P2 IADD3 R3, P0, PT, R12, 0x580, RZ ;  /* 0x000005800c03a810 */ /* 0x002fe20007f1e0ff */
[----:B------:R-:W-:Y:S01]  /*51e0*/  UMOV UR11, UR19 ;  /* 0x00000013000b7c82 */ /* 0x000fe20008000000 */
[----:B------:R-:W-:Y:S01]  /*51f0*/  UMOV UR12, UR20 ;  /* 0x00000014000c7c82 */ /* 0x000fe20008000000 */
[----:B------:R-:W-:Y:S01]  /*5200*/  UMOV UR13, UR21 ;  /* 0x00000015000d7c82 */ /* 0x000fe20008000000 */
[----:B------:R-:W-:Y:S01]  /*5210*/  @!UP0 UPRMT UR4, URZ, 0x40, URZ ;  /* 0x00000040ff048896 */ /* 0x000fe200080000ff */
[----:B------:R-:W-:Y:S01]  /*5220*/  @!P2 IMAD.X R2, RZ, RZ, R13, P0 ;  /* 0x000000ffff02a224 */ /* 0x000fe200000e060d */
[----:B------:R-:W-:Y:S01]  /*5230*/  @!P2 R2UR UR5, R3 ;  /* 0x000000000305a2ca */ /* 0x000fe200000e0000 */
[----:B------:R-:W-:Y:S01]  /*5240*/  @!UP0 UIADD3 UR10, UPT, UPT, UR18, 0x40, URZ ;  /* 0x00000040120a8890 */ /* 0x000fe2000fffe0ff */
[----:B------:R-:W-:Y:S01]  /*5250*/  R2UR UR16, R100 ;  /* 0x00000000641072ca */ /* 0x000fe200000e0000 */
[----:B------:R-:W-:Y:S01]  /*5260*/  @!UP0 UPRMT UR6, UR4, 0x5410, URZ ;  /* 0x0000541004068896 */ /* 0x000fe200080000ff */
[----:B------:R-:W-:Y:S01]  /*5270*/  R2UR UR7, R101 ;  /* 0x00000000650772ca */ /* 0x000fe200000e0000 */
[----:B------:R-:W-:Y:S01]  /*5280*/  @!UP0 UIADD3 UR8, UPT, UPT, UR25, 0x1200, URZ ;  /* 0x0000120019088890 */ /* 0x000fe2000fffe0ff */
[----:B------:R-:W-:Y:S01]  /*5290*/  @!P2 R2UR UR4, R2 ;  /* 0x000000000204a2ca */ /* 0x000fe200000e0000 */
[----:B------:R-:W-:Y:S01]  /*52a0*/  @!UP0 UIADD3 UR9, UPT, UPT, UR25, 0x118, URZ ;  /* 0x0000011819098890 */ /* 0x000fe2000fffe0ff */
[----:B------:R-:W-:Y:S01]  /*52b0*/  LOP3.LUT R10, R10, 0x1, RZ, 0x3c, !PT ;  /* 0x000000010a0a7812 */ /* 0x000fe200078e3cff */
[----:B------:R-:W-:Y:S01]  /*52c0*/  VOTEU.ALL UP0, P2 ;  /* 0x0000000000ff7886 */ /* 0x000fe20001000000 */
[----:B------:R-:W-:Y:S01]  /*52d0*/  LOP3.LUT R9, R9, 0x1, RZ, 0x3c, !PT ;  /* 0x0000000109097812 */ /* 0x000fe200078e3cff */
[----:B------:R-:W-:Y:S02]  /*52e0*/  UPLOP3.LUT UP4, UPT, UPT, UPT, UPT, 0x80, 0x8 ;  /* 0x000000000008789c */ /* 0x000fe40003f8f070 */
[----:B------:R-:W-:Y:S02]  /*52f0*/  IMAD.U32 R2, RZ, RZ, UR5 ;  /* 0x00000005ff027e24 */ /* 0x000fe4000f8e00ff */
[----:B------:R-:W-:Y:S02]  /*5300*/  UIADD3 UR21, UPT, UPT, UR14, UR16, URZ ;  /* 0x000000100e157290 */ /* 0x000fe4000fffe0ff */
[----:B------:R-:W-:Y:S02]  /*5310*/  UIADD3 UR49, UPT, UPT, UR15, UR7, URZ ;  /* 0x000000070f317290 */ /* 0x000fe4000fffe0ff */
[----:B------:R-:W-:Y:S01]  /*5320*/  IMAD.U32 R3, RZ, RZ, UR4 ;  /* 0x00000004ff037e24 */ /* 0x000fe2000f8e00ff */
[----:B------:R-:W-:Y:S04]  /*5330*/  @!P2 R2UR UR4, R2 ;  /* 0x000000000204a2ca */ /* 0x000fe800000e0000 */
[----:B------:R-:W-:Y:S11]  /*5340*/  @!P2 R2UR UR5, R3 ;  /* 0x000000000305a2ca */ /* 0x000ff600000e0000 */
[----:B------:R-:W-:Y:S02]  /*5350*/  @!UPT UIADD3 URZ, UPT, UPT, URZ, URZ, URZ ;  /* 0x000000fffffff290 */ /* 0x000fe4000fffe0ff */
[----:B------:R1:W-:Y:S01]  /*5360*/  @!UP0 UTMALDG.4D.IM2COL [UR8], [UR4], UR6 ;  /* 0x00000008040083b4 */ /* 0x0003e20008058006 */
[----:B------:R1:W-:Y:S01]  /*5370*/  @!P2 SYNCS.ARRIVE.TRANS64.RED.A0TR RZ, [UR25+0x118], R0 ;  /* 0x00011800ffffa9a7 */ /* 0x0003e20008300419 */
[----:B------:R-:W-:Y:S01]  /*5380*/  SYNCS.ARRIVE.TRANS64.RED.A1T0 RZ, [UR42], RZ ;  /* 0x000000ffffff79a7 */ /* 0x000fe2000810042a */
[----:B------:R-:W-:Y:S05]  /*5390*/  BRA.U UP2, `(.L_x_89) ;  /* 0xfffffff502007547 */ /* 0x000fea000b83ffff */
[----:B------:R-:W-:-:S04]  /*53a0*/  SHF.L.U32 R3, R10, 0x1f, RZ ;  /* 0x0000001f0a037819 */ /* 0x000fc800000006ff */
[----:B------:R-:W2:Y:S02]  /*53b0*/  SYNCS.PHASECHK.TRANS64.TRYWAIT P0, [UR25+0x120], R3 ;  /* 0x00012003ff0075a7 */ /* 0x000ea40008001119 */
[----:B--2---:R-:W-:Y:S05]  /*53c0*/  @!P0 BRA `(.L_x_90) ;  /* 0x0000003800808947 */ /* 0x004fea0003800000 */
.L_x_176:
[----:B-1----:R-:W-:-:S07]  /*53d0*/  MOV R0, UR25 ;  /* 0x0000001900007c02 */ /* 0x002fce0008000f00 */
.L_x_91:
[----:B-1----:R-:W-:-:S04]  /*53e0*/  SHF.L.U32 R3, R10, 0x1f, RZ ;  /* 0x0000001f0a037819 */ /* 0x002fc800000006ff */
[----:B------:R1:W2:Y:S03]  /*53f0*/  SYNCS.PHASECHK.TRANS64.TRYWAIT P0, [R0+URZ+0x128], R3 ;  /* 0x00012803000075a7 */ /* 0x0002a600080011ff */
[----:B--2---:R-:W-:Y:S05]  /*5400*/  @!P0 NANOSLEEP.SYNCS 0x989680 ;  /* 0x009896800000895d */ /* 0x004fea0003900000 */
[----:B------:R-:W2:Y:S02]  /*5410*/  @!P0 SYNCS.PHASECHK.TRANS64 P0, [R0+URZ+0x128], R3 ;  /* 0x00012803000085a7 */ /* 0x000ea400080010ff */
[----:B--2---:R-:W-:Y:S05]  /*5420*/  @P0 EXIT ;  /* 0x000000000000094d */ /* 0x004fea0003800000 */
[----:B------:R-:W-:Y:S05]  /*5430*/  BRA `(.L_x_91) ;  /* 0xfffffffc00e87947 */ /* 0x000fea000383ffff */
.L_x_80:
[----:B------:R-:W-:-:S06]  /*5440*/  UISETP.GE.AND UP0, UPT, UR18, 0x4, UPT ;  /* 0x000000041200788c */ /* 0x000fcc000bf06270 */
[----:B------:R-:W-:-:S13]  /*5450*/  PLOP3.LUT P0, PT, PT, PT, UP0, 0x80, 0x8 ;  /* 0x000000000008781c */ /* 0x000fda0003f0f008 */
[----:B-1----:R-:W-:Y:S05]  /*5460*/  @!P0 EXIT ;  /* 0x000000000000894d */ /* 0x002fea0003800000 */
[----:B------:R-:W1:Y:S08]  /*5470*/  S2UR UR4, SR_CgaCtaId ;  /* 0x00000000000479c3 */ /* 0x000e700000008800 */
[----:B------:R-:W-:Y:S01]  /*5480*/  BAR.SYNC.DEFER_BLOCKING 0x6, 0xa0 ;  /* 0x0182800000007b1d */ /* 0x000fe20000010000 */
[C---:B------:R-:W-:Y:S01]  /*5490*/  IMAD.SHL.U32 R6, R90.reuse, 0x40, RZ ;  /* 0x000000405a067824 */ /* 0x040fe200078e00ff */
[C---:B------:R-:W-:Y:S01]  /*54a0*/  LOP3.LUT R91, R90.reuse, 0x60, RZ, 0xc0, !PT ;  /* 0x000000605a5b7812 */ /* 0x040fe200078ec0ff */
[----:B------:R-:W-:-:S02]  /*54b0*/  IMAD.SHL.U32 R3, R90, 0x2, RZ ;  /* 0x000000025a037824 */ /* 0x000fc400078e00ff */
[----:B------:R-:W-:Y:S02]  /*54c0*/  HFMA2 R73, -RZ, RZ, 0, 0 ;  /* 0x00000000ff497431 */ /* 0x000fe400000001ff */
[----:B------:R-:W-:Y:S01]  /*54d0*/  IMAD.SHL.U32 R89, R90, 0x20, RZ ;  /* 0x000000205a597824 */ /* 0x000fe200078e00ff */
[----:B------:R-:W-:Y:S01]  /*54e0*/  UMOV UR48, 0x400 ;  /* 0x0000040000307882 */ /* 0x000fe20000000000 */
[----:B------:R-:W-:Y:S01]  /*54f0*/  LOP3.LUT R4, R6, 0x180, RZ, 0xc0, !PT ;  /* 0x0000018006047812 */ /* 0x000fe200078ec0ff */
[----:B------:R-:W2:Y:S01]  /*5500*/  LDC.64 R84, c[0x0][0x8b0] ;  /* 0x00022c00ff547b82 */ /* 0x000ea20000000a00 */
[----:B------:R-:W-:Y:S01]  /*5510*/  IMAD.U32 R37, R90, 0x10000, RZ ;  /* 0x000100005a257824 */ /* 0x000fe200078e00ff */
[----:B------:R-:W-:Y:S01]  /*5520*/  LOP3.LUT R89, R89, 0xc00, RZ, 0xc0, !PT ;  /* 0x00000c0059597812 */ /* 0x000fe200078ec0ff */
[----:B------:R-:W-:Y:S01]  /*5530*/  IMAD.MOV.U32 R36, RZ, RZ, RZ ;  /* 0x000000ffff247224 */ /* 0x000fe200078e00ff */
[----:B------:R-:W-:Y:S01]  /*5540*/  LOP3.LUT R3, R4, 0x20, R3, 0xf8, !PT ;  /* 0x0000002004037812 */ /* 0x000fe200078ef803 */
[C---:B------:R-:W-:Y:S01]  /*5550*/  IMAD.SHL.U32 R4, R90.reuse, 0x8, RZ ;  /* 0x000000085a047824 */ /* 0x040fe200078e00ff */
[----:B------:R-:W-:Y:S01]  /*5560*/  LOP3.LUT R89, R89, 0x40, R6, 0xf8, !PT ;  /* 0x0000004059597812 */ /* 0x000fe200078ef806 */
[----:B------:R-:W-:Y:S01]  /*5570*/  IMAD.MOV.U32 R88, RZ, RZ, RZ ;  /* 0x000000ffff587224 */ /* 0x000fe200078e00ff */
[----:B------:R-:W3:Y:S01]  /*5580*/  LDC.64 R74, c[0x0][0x8a8] ;  /* 0x00022a00ff4a7b82 */ /* 0x000ee20000000a00 */
[----:B------:R-:W-:-:S02]  /*5590*/  LOP3.LUT R90, R90, 0x2, RZ, 0xc0, !PT ;  /* 0x000000025a5a7812 */ /* 0x000fc400078ec0ff */
[----:B------:R-:W-:Y:S02]  /*55a0*/  CS2R R86, SRZ ;  /* 0x0000000000567805 */ /* 0x000fe4000001ff00 */
[----:B------:R-:W-:Y:S01]  /*55b0*/  LOP3.LUT R4, R3, 0x30, R4, 0x78, !PT ;  /* 0x0000003003047812 */ /* 0x000fe200078e7804 */
[----:B------:R-:W4:Y:S01]  /*55c0*/  LDCU UR59, c[0x0][0x370] ;  /* 0x00006e00ff3b77ac */ /* 0x000f220008000800 */
[----:B------:R-:W-:Y:S01]  /*55d0*/  LOP3.LUT R89, R89, 0x200, R6, 0xf8, !PT ;  /* 0x0000020059597812 */ /* 0x000fe200078ef806 */
[----:B------:R-:W-:Y:S01]  /*55e0*/  IMAD.MOV R103, RZ, RZ, -R90 ;  /* 0x000000ffff677224 */ /* 0x000fe200078e0a5a */
[----:B------:R-:W-:Y:S01]  /*55f0*/  LOP3.LUT R37, R37, 0x600000, RZ, 0xc0, !PT ;  /* 0x0060000025257812 */ /* 0x000fe200078ec0ff */
[----:B-1----:R-:W-:Y:S01]  /*5600*/  ULEA UR48, UR4, UR48, 0x18 ;  /* 0x0000003004307291 */ /* 0x002fe2000f8ec0ff */
[----:B------:R-:W-:Y:S01]  /*5610*/  LOP3.LUT R89, R89, R4, RZ, 0xfc, !PT ;  /* 0x0000000459597212 */ /* 0x000fe200078efcff */
[----:B------:R-:W1:Y:S01]  /*5620*/  LDCU.64 UR4, c[0x0][0xa90] ;  /* 0x00015200ff0477ac */ /* 0x000e620008000a00 */
[----:B------:R-:W2:Y:S06]  /*5630*/  LDCU UR45, c[0x0][0xb0c] ;  /* 0x00016180ff2d77ac */ /* 0x000eac0008000800 */
[----:B------:R-:W4:Y:S01]  /*5640*/  LDS R2, [UR48+0x190] ;  /* 0x00019030ff027984 */ /* 0x000f220008000800 */
[----:B------:R-:W2:Y:S01]  /*5650*/  LDCU UR38, c[0x0][0xb30] ;  /* 0x00016600ff2677ac */ /* 0x000ea20008000800 */
[----:B------:R-:W2:Y:S01]  /*5660*/  LDCU.64 UR56, c[0x0][0x888] ;  /* 0x00011100ff3877ac */ /* 0x000ea20008000a00 */
[----:B------:R-:W2:Y:S01]  /*5670*/  LDCU.64 UR46, c[0x0][0xb28] ;  /* 0x00016500ff2e77ac */ /* 0x000ea20008000a00 */
[----:B-1----:R-:W-:Y:S01]  /*5680*/  MOV R95, UR4 ;  /* 0x00000004005f7c02 */ /* 0x002fe20008000f00 */
[----:B------:R-:W-:Y:S01]  /*5690*/  IMAD.U32 R94, RZ, RZ, UR5 ;  /* 0x00000005ff5e7e24 */ /* 0x000fe2000f8e00ff */
[----:B------:R-:W1:Y:S01]  /*56a0*/  LDCU.128 UR4, c[0x0][0xa80] ;  /* 0x00015000ff0477ac */ /* 0x000e620008000c00 */
[----:B------:R-:W2:Y:S01]  /*56b0*/  LDCU.64 UR62, c[0x0][0x890] ;  /* 0x00011200ff3e77ac */ /* 0x000ea20008000a00 */
[----:B------:R-:W2:Y:S01]  /*56c0*/  LDCU.128 UR52, c[0x0][0xb10] ;  /* 0x00016200ff3477ac */ /* 0x000ea20008000c00 */
[----:B------:R-:W2:Y:S01]  /*56d0*/  LDCU UR58, c[0x0][0x374] ;  /* 0x00006e80ff3a77ac */ /* 0x000ea20008000800 */
[----:B------:R-:W-:Y:S01]  /*56e0*/  UIADD3 UR61, UPT, UPT, UR48, 0x200, URZ ;  /* 0x00000200303d7890 */ /* 0x000fe2000fffe0ff */
[----:B-1----:R-:W-:Y:S01]  /*56f0*/  IMAD.U32 R99, RZ, RZ, UR4 ;  /* 0x00000004ff637e24 */ /* 0x002fe2000f8e00ff */
[----:B------:R-:W-:Y:S01]  /*5700*/  UIADD3 UR4, UPT, UPT, UR48, 0x2200, URZ ;  /* 0x0000220030047890 */ /* 0x000fe2000fffe0ff */
[----:B------:R-:W-:Y:S01]  /*5710*/  IMAD.U32 R98, RZ, RZ, UR5 ;  /* 0x00000005ff627e24 */ /* 0x000fe2000f8e00ff */
[----:B------:R-:W-:Y:S01]  /*5720*/  MOV R97, UR6 ;  /* 0x0000000600617c02 */ /* 0x000fe20008000f00 */
[----:B------:R-:W-:-:S03]  /*5730*/  IMAD.U32 R96, RZ, RZ, UR7 ;  /* 0x00000007ff607e24 */ /* 0x000fc6000f8e00ff */
[----:B------:R-:W-:Y:S02]  /*5740*/  IMAD.U32 R104, RZ, RZ, UR4 ;  /* 0x00000004ff687e24 */ /* 0x000fe4000f8e00ff */
[C---:B----4-:R-:W-:Y:S01]  /*5750*/  VIADD R3, R2.reuse, 0x80 ;  /* 0x0000008002037836 */ /* 0x050fe20000000000 */
[----:B------:R-:W-:-:S04]  /*5760*/  LOP3.LUT R2, R2, 0xffff, RZ, 0xc0, !PT ;  /* 0x0000ffff02027812 */ /* 0x000fc800078ec0ff */
[----:B------:R-:W-:-:S05]  /*5770*/  LOP3.LUT R3, R3, 0xffff, RZ, 0xc0, !PT ;  /* 0x0000ffff03037812 */ /* 0x000fca00078ec0ff */
[----:B--23--:R1:W-:Y:S02]  /*5780*/  STL.64 [R1], R2 ;  /* 0x0000000201007387 */ /* 0x00c3e40000100a00 */
.L_x_118:
[----:B-1----:R-:W-:Y:S04]  /*5790*/  SHF.L.U32 R3, R87, 0x1f, RZ ;  /* 0x0000001f57037819 */ /* 0x002fe800000006ff */
[----:B------:R-:W1:Y:S02]  /*57a0*/  SYNCS.PHASECHK.TRANS64.TRYWAIT P0, [UR48+0x140], R3 ;  /* 0x00014003ff0075a7 */ /* 0x000e640008001130 */
[----:B-1----:R-:W-:Y:S05]  /*57b0*/  @!P0 BRA `(.L_x_92) ;  /* 0x00000034009c8947 */ /* 0x002fea0003800000 */
.L_x_178:
[----:B------:R-:W2:Y:S01]  /*57c0*/  LDS.128 R4, [UR48+0x180] ;  /* 0x00018030ff047984 */ /* 0x000ea20008000c00 */
[----:B------:R-:W-:Y:S01]  /*57d0*/  UIADD3 UR4, UPT, UPT, UR48, 0x148, URZ ;  /* 0x0000014830047890 */ /* 0x000fe2000fffe0ff */
[----:B------:R-:W-:Y:S01]  /*57e0*/  IMAD R2, R36, 0x4, R1 ;  /* 0x0000000424027824 */ /* 0x000fe200078e0201 */
[----:B------:R-:W-:Y:S01]  /*57f0*/  UISETP.GE.AND UP0, UPT, UR39, 0x1, UPT ;  /* 0x000000012700788c */ /* 0x000fe2000bf06270 */
[----:B------:R-:W-:Y:S01]  /*5800*/  @!PT LDS RZ, [RZ] ;  /* 0x00000000fffff984 */ /* 0x000fe20000000800 */
[----:B------:R-:W-:Y:S01]  /*5810*/  @!PT LDS RZ, [RZ] ;  /* 0x00000000fffff984 */ /* 0x000fe20000000800 */
[----:B------:R-:W-:Y:S01]  /*5820*/  @!PT LDS RZ, [RZ] ;  /* 0x00000000fffff984 */ /* 0x000fe20000000800 */
[----:B------:R-:W-:Y:S01]  /*5830*/  @!PT LDS RZ, [RZ] ;  /* 0x00000000fffff984 */ /* 0x000fe20000000800 */
[----:B------:R3:W-:Y:S06]  /*5840*/  MEMBAR.ALL.CTA ;  /* 0x0000000000007992 */ /* 0x0007ec0000008000 */
[----:B---3--:R-:W3:Y:S01]  /*5850*/  FENCE.VIEW.ASYNC.S ;  /* 0x00000000000073c6 */ /* 0x008ee20000000000 */
[----:B------:R-:W-:Y:S09]  /*5860*/  UPRMT UR4, URZ, 0x654, UR4 ;  /* 0x00000654ff047896 */ /* 0x000ff20008000004 */
[----:B---3--:R-:W-:Y:S01]  /*5870*/  SYNCS.ARRIVE.TRANS64.RED.A1T0 RZ, [UR4], RZ ;  /* 0x000000ffffff79a7 */ /* 0x008fe20008100404 */
[----:B------:R-:W5:Y:S01]  /*5880*/  LDL R2, [R2] ;  /* 0x0000000002027983 */ /* 0x000f620000100800 */
[----:B--2---:R-:W-:Y:S11]  /*5890*/  LOP3.LUT P0, RZ, R6, 0x1, RZ, 0xc0, !PT ;  /* 0x0000000106ff7812 */ /* 0x004ff6000780c0ff */
[----:B------:R-:W-:Y:S02]  /*58a0*/  @!UPT UIADD3 URZ, UPT, UPT, URZ, URZ, URZ ;  /* 0x000000fffffff290 */ /* 0x000fe4000fffe0ff */
[----:B------:R-:W-:Y:S01]  /*58b0*/  VOTEU.ANY UP1, P0 ;  /* 0x0000000000ff7886 */ /* 0x000fe20000020100 */
[----:B------:R-:W-:Y:S01]  /*58c0*/  PLOP3.LUT P0, PT, PT, PT, UP1, 0x80, 0x8 ;  /* 0x000000000008781c */ /* 0x000fe20003f0f018 */
[----:B------:R-:W-:Y:S11]  /*58d0*/  UP2UR UR51, UPR, URZ, 0x2 ;  /* 0x00000002ff337883 */ /* 0x000ff60008000000 */
[----:B------:R-:W-:Y:S01]  /*58e0*/  @!UPT UIADD3 URZ, UPT, UPT, URZ, URZ, URZ ;  /* 0x000000fffffff290 */ /* 0x000fe2000fffe0ff */
[----:B-1----:R-:W-:Y:S02]  /*58f0*/  @P0 MOV R3, R4 ;  /* 0x0000000400030202 */ /* 0x002fe40000000f00 */
[----:B------:R-:W-:Y:S02]  /*5900*/  @P0 LOP3.LUT R0, R5, 0xffff, RZ, 0xc0, !PT ;  /* 0x0000ffff05000812 */ /* 0x000fe400078ec0ff */
[----:B------:R-:W-:Y:S02]  /*5910*/  @P0 R2UR UR5, R3 ;  /* 0x00000000030502ca */ /* 0x000fe400000e0000 */
[----:B------:R-:W-:Y:S11]  /*5920*/  @P0 R2UR UR4, R0 ;  /* 0x00000000000402ca */ /* 0x000ff600000e0000 */
[----:B------:R-:W-:Y:S02]  /*5930*/  @UP1 UMOV UR37, UR5 ;  /* 0x0000000500251c82 */ /* 0x000fe40008000000 */
[----:B------:R-:W-:Y:S01]  /*5940*/  @UP1 UMOV UR36, UR4 ;  /* 0x0000000400241c82 */ /* 0x000fe20008000000 */
[----:B------:R-:W-:Y:S05]  /*5950*/  BRA.U !UP0, `(.L_x_93) ;  /* 0x0000000108cc7547 */ /* 0x000fea000b800000 */
[----:B------:R-:W1:Y:S01]  /*5960*/  LDCU UR9, c[0x0][0xb20] ;  /* 0x00016400ff0977ac */ /* 0x000e620008000800 */
[----:B------:R-:W-:Y:S02]  /*5970*/  UIMAD.WIDE.U32 UR4, UR58, UR55, URZ ;  /* 0x000000373a0472a5 */ /* 0x000fe4000f8e00ff */
[----:B------:R-:W-:Y:S02]  /*5980*/  UIMAD.WIDE.U32 UR6, UR59, UR52, URZ ;  /* 0x000000343b0672a5 */ /* 0x000fe4000f8e00ff */
[----:B------:R-:W-:Y:S02]  /*5990*/  UIMAD.WIDE.U32 UR10, UR36, UR55, URZ ;  /* 0x00000037240a72a5 */ /* 0x000fe4000f8e00ff */
[----:B------:R-:W-:Y:S02]  /*59a0*/  UISETP.NE.AND UP0, UPT, UR54, 0x1, UPT ;  /* 0x000000013600788c */ /* 0x000fe4000bf05270 */
[----:B------:R-:W-:Y:S02]  /*59b0*/  UISETP.NE.AND UP1, UPT, UR45, 0x1, UPT ;  /* 0x000000012d00788c */ /* 0x000fe4000bf25270 */
[----:B------:R-:W-:Y:S02]  /*59c0*/  UISETP.NE.AND UP2, UPT, UR39, 0x1, UPT ;  /* 0x000000012700788c */ /* 0x000fe4000bf45270 */
[----:B------:R-:W-:Y:S01]  /*59d0*/  UIMAD.WIDE.U32 UR12, UR37, UR52, URZ ;  /* 0x00000034250c72a5 */ /* 0x000fe2000f8e00ff */
[----:B------:R-:W-:Y:S01]  /*59e0*/  UMOV UR4, UR5 ;  /* 0x0000000500047c82 */ /* 0x000fe20008000000 */
[----:B------:R-:W-:Y:S01]  /*59f0*/  UMOV UR6, UR11 ;  /* 0x0000000b00067c82 */ /* 0x000fe20008000000 */
[----:B-1----:R-:W-:Y:S03]  /*5a00*/  USHF.R.U32.HI UR8, URZ, UR9, UR4 ;  /* 0x00000009ff087299 */ /* 0x002fe60008011604 */
[----:B------:R-:W-:Y:S02]  /*5a10*/  UMOV UR4, UR7 ;  /* 0x0000000700047c82 */ /* 0x000fe40008000000 */
[----:B------:R-:W-:Y:S02]  /*5a20*/  USHF.R.U32.HI UR5, URZ, UR53, UR4 ;  /* 0x00000035ff057299 */ /* 0x000fe40008011604 */
[----:B------:R-:W-:Y:S02]  /*5a30*/  USEL UR4, UR58, UR8, !UP0 ;  /* 0x000000083a047287 */ /* 0x000fe4000c000000 */
[----:B------:R-:W-:Y:S02]  /*5a40*/  USHF.R.U32.HI UR8, URZ, UR9, UR6 ;  /* 0x00000009ff087299 */ /* 0x000fe40008011606 */
[----:B------:R-:W-:Y:S02]  /*5a50*/  UIMAD.WIDE.U32 UR6, UR4, UR46, URZ ;  /* 0x0000002e040672a5 */ /* 0x000fe4000f8e00ff */
[----:B------:R-:W-:Y:S02]  /*5a60*/  USEL UR9, UR59, UR5, !UP1 ;  /* 0x000000053b097287 */ /* 0x000fe4000c800000 */
[----:B------:R-:W-:Y:S02]  /*5a70*/  USEL UR8, UR36, UR8, !UP0 ;  /* 0x0000000824087287 */ /* 0x000fe4000c000000 */
[----:B------:R-:W-:Y:S01]  /*5a80*/  UIMAD.WIDE.U32 UR10, UR9, UR46, URZ ;  /* 0x0000002e090a72a5 */ /* 0x000fe2000f8e00ff */
[----:B------:R-:W-:Y:S01]  /*5a90*/  UMOV UR6, UR7 ;  /* 0x0000000700067c82 */ /* 0x000fe20008000000 */
[----:B------:R-:W-:Y:S01]  /*5aa0*/  UMOV UR5, UR13 ;  /* 0x0000000d00057c82 */ /* 0x000fe20008000000 */
[----:B------:R-:W-:Y:S02]  /*5ab0*/  @UP2 USHF.R.U32.HI UR4, URZ, UR47, UR6 ;  /* 0x0000002fff042299 */ /* 0x000fe40008011606 */
[----:B------:R-:W-:Y:S02]  /*5ac0*/  USHF.R.U32.HI UR5, URZ, UR53, UR5 ;  /* 0x00000035ff057299 */ /* 0x000fe40008011605 */
[----:B------:R-:W-:Y:S02]  /*5ad0*/  UIMAD UR4, UR39, UR4, URZ ;  /* 0x00000004270472a4 */ /* 0x000fe4000f8e02ff */
[----:B------:R-:W-:Y:S02]  /*5ae0*/  USEL UR5, UR37, UR5, !UP1 ;  /* 0x0000000525057287 */ /* 0x000fe4000c800000 */
[----:B------:R-:W-:Y:S01]  /*5af0*/  UISETP.GE.AND UP0, UPT, UR8, UR4, UPT ;  /* 0x000000040800728c */ /* 0x000fe2000bf06270 */
[----:B------:R-:W-:Y:S01]  /*5b00*/  UMOV UR6, UR11 ;  /* 0x0000000b00067c82 */ /* 0x000fe20008000000 */
[----:B------:R-:W-:Y:S02]  /*5b10*/  UIMAD.WIDE.U32 UR10, UR8, UR46, URZ ;  /* 0x0000002e080a72a5 */ /* 0x000fe4000f8e00ff */
[----:B------:R-:W-:Y:S04]  /*5b20*/  @UP2 USHF.R.U32.HI UR9, URZ, UR47, UR6 ;  /* 0x0000002fff092299 */ /* 0x000fe80008011606 */
[----:B------:R-:W-:Y:S01]  /*5b30*/  UIMAD UR6, UR39, UR9, URZ ;  /* 0x00000009270672a4 */ /* 0x000fe2000f8e02ff */
[----:B------:R-:W-:Y:S03]  /*5b40*/  UMOV UR4, UR11 ;  /* 0x0000000b00047c82 */ /* 0x000fe60008000000 */
[----:B------:R-:W-:Y:S02]  /*5b50*/  UISETP.GE.OR UP0, UPT, UR5, UR6, UP0 ;  /* 0x000000060500728c */ /* 0x000fe40008706670 */
[----:B------:R-:W-:Y:S02]  /*5b60*/  USHF.R.U32.HI UR4, URZ, UR47, UR4 ;  /* 0x0000002fff047299 */ /* 0x000fe40008011604 */
[----:B------:R-:W-:Y:S02]  /*5b70*/  UIMAD.WIDE.U32 UR6, UR5, UR46, URZ ;  /* 0x0000002e050672a5 */ /* 0x000fe4000f8e00ff */
[----:B------:R-:W-:Y:S02]  /*5b80*/  USEL UR11, UR8, UR4, !UP2 ;  /* 0x00000004080b7287 */ /* 0x000fe4000d000000 */
[----:B------:R-:W-:Y:S02]  /*5b90*/  UIADD3 UR6, UPT, UPT, -UR5, URZ, URZ ;  /* 0x000000ff05067290 */ /* 0x000fe4000fffe1ff */
[----:B------:R-:W-:Y:S02]  /*5ba0*/  UIADD3 UR10, UPT, UPT, -UR11, URZ, URZ ;  /* 0x000000ff0b0a7290 */ /* 0x000fe4000fffe1ff */
[----:B------:R-:W-:Y:S02]  /*5bb0*/  UIMAD UR6, UR45, UR6, UR37 ;  /* 0x000000062d0672a4 */ /* 0x000fe4000f8e0225 */
[----:B------:R-:W-:Y:S01]  /*5bc0*/  UIMAD UR10, UR39, UR10, UR8 ;  /* 0x0000000a270a72a4 */ /* 0x000fe2000f8e0208 */
[----:B------:R-:W-:Y:S01]  /*5bd0*/  @!UP0 UMOV UR4, UR7 ;  /* 0x0000000700048c82 */ /* 0x000fe20008000000 */
[----:B------:R-:W-:Y:S02]  /*5be0*/  UIADD3 UR7, UPT, UPT, -UR8, URZ, URZ ;  /* 0x000000ff08077290 */ /* 0x000fe4000fffe1ff */
[----:B------:R-:W-:Y:S04]  /*5bf0*/  @!UP0 USHF.R.U32.HI UR4, URZ, UR47, UR4 ;  /* 0x0000002fff048299 */ /* 0x000fe80008011604 */
[----:B------:R-:W-:Y:S04]  /*5c00*/  @!UP0 USEL UR4, UR5, UR4, !UP2 ;  /* 0x0000000405048287 */ /* 0x000fe8000d000000 */
[----:B------:R-:W-:Y:S02]  /*5c10*/  @!UP0 UIMAD UR9, UR9, UR10, UR4 ;  /* 0x0000000a090982a4 */ /* 0x000fe4000f8e0204 */
[----:B------:R-:W-:Y:S02]  /*5c20*/  @!UP0 UIADD3 UR10, UPT, UPT, UR11, -UR4, URZ ;  /* 0x800000040b0a8290 */ /* 0x000fe4000fffe0ff */
[----:B------:R-:W-:Y:S02]  /*5c30*/  UIMAD UR4, UR54, UR7, UR36 ;  /* 0x00000007360472a4 */ /* 0x000fe4000f8e0224 */
[----:B------:R-:W-:Y:S03]  /*5c40*/  @!UP0 UIMAD UR8, UR10, UR39, UR5 ;  /* 0x000000270a0882a4 */ /* 0x000fe6000f8e0205 */
[----:B------:R-:W-:Y:S02]  /*5c50*/  @!UP0 UMOV UR5, UR9 ;  /* 0x0000000900058c82 */ /* 0x000fe40008000000 */
[----:B------:R-:W-:Y:S02]  /*5c60*/  UIMAD UR37, UR5, UR45, UR6 ;  /* 0x0000002d052572a4 */ /* 0x000fe4000f8e0206 */
[----:B------:R-:W-:Y:S11]  /*5c70*/  UIMAD UR36, UR8, UR54, UR4 ;  /* 0x00000036082472a4 */ /* 0x000ff6000f8e0204 */
[----:B------:R-:W-:Y:S01]  /*5c80*/  @!UPT UIADD3 URZ, UPT, UPT, URZ, URZ, URZ ;  /* 0x000000fffffff290 */ /* 0x000fe2000fffe0ff */
.L_x_93:
[----:B------:R-:W-:Y:S01]  /*5c90*/  UISETP.NE.AND UP0, UPT, UR38, 0x1, UPT ;  /* 0x000000012600788c */ /* 0x000fe2000bf05270 */
[----:B------:R-:W-:Y:S01]  /*5ca0*/  @P0 SHF.R.U32.HI R4, RZ, 0x10, R5 ;  /* 0x00000010ff040819 */ /* 0x000fe20000011605 */
[----:B------:R-:W-:Y:S03]  /*5cb0*/  USHF.L.U32 UR41, UR21, 0x7, URZ ;  /* 0x0000000715297899 */ /* 0x000fe600080006ff */
[----:B------:R-:W-:Y:S06]  /*5cc0*/  @P0 R2UR UR60, R4 ;  /* 0x00000000043c02ca */ /* 0x000fec00000e0000 */
[----:B------:R-:W1:Y:S01]  /*5cd0*/  @!UP0 LDCU.128 UR12, c[0x0][0xb10] ;  /* 0x00016200ff0c87ac */ /* 0x000e620008000c00 */
[----:B------:R-:W2:Y:S01]  /*5ce0*/  @!UP0 LDCU UR5, c[0x0][0xb0c] ;  /* 0x00016180ff0587ac */ /* 0x000ea20008000800 */
[----:B------:R-:W3:Y:S01]  /*5cf0*/  @!UP0 LDCU UR10, c[0x0][0xb20] ;  /* 0x00016400ff0a87ac */ /* 0x000ee20008000800 */
[----:B-1----:R-:W-:Y:S02]  /*5d00*/  UIMAD.WIDE.U32 UR8, UR37, UR12, URZ ;  /* 0x0000000c250872a5 */ /* 0x002fe4000f8e00ff */
[----:B------:R-:W-:Y:S02]  /*5d10*/  UIMAD.WIDE.U32 UR6, UR36, UR15, URZ ;  /* 0x0000000f240672a5 */ /* 0x000fe4000f8e00ff */
[----:B------:R-:W-:Y:S03]  /*5d20*/  @!UP0 UISETP.NE.AND UP1, UPT, UR14, 0x1, UPT ;  /* 0x000000010e00888c */ /* 0x000fe6000bf25270 */
[----:B------:R-:W-:Y:S01]  /*5d30*/  @!UP0 UMOV UR4, UR9 ;  /* 0x0000000900048c82 */ /* 0x000fe20008000000 */
[----:B--2---:R-:W-:Y:S02]  /*5d40*/  @!UP0 UISETP.NE.AND UP2, UPT, UR5, 0x1, UPT ;  /* 0x000000010500888c */ /* 0x004fe4000bf45270 */
[----:B------:R-:W-:Y:S01]  /*5d50*/  @!UP0 USHF.R.U32.HI UR4, URZ, UR13, UR4 ;  /* 0x0000000dff048299 */ /* 0x000fe20008011604 */
[----:B------:R-:W-:Y:S02]  /*5d60*/  @!UP0 UMOV UR6, UR7 ;  /* 0x0000000700068c82 */ /* 0x000fe40008000000 */
[----:B---3--:R-:W-:Y:S02]  /*5d70*/  @!UP0 USHF.R.U32.HI UR6, URZ, UR10, UR6 ;  /* 0x0000000aff068299 */ /* 0x008fe40008011606 */
[----:B------:R-:W-:Y:S02]  /*5d80*/  @!UP0 USEL UR7, UR37, UR4, !UP2 ;  /* 0x0000000425078287 */ /* 0x000fe4000d000000 */
[----:B------:R-:W-:Y:S04]  /*5d90*/  @!UP0 USEL UR6, UR36, UR6, !UP1 ;  /* 0x0000000624068287 */ /* 0x000fe8000c800000 */
[----:B------:R-:W-:Y:S02]  /*5da0*/  @!UP0 UIADD3 UR4, UPT, UPT, -UR7, UR6, URZ ;  /* 0x0000000607048290 */ /* 0x000fe4000fffe1ff */
[----:B------:R-:W-:Y:S02]  /*5db0*/  @!UP0 UIADD3 UR6, UPT, UPT, UR7, -UR6, URZ ;  /* 0x8000000607068290 */ /* 0x000fe4000fffe0ff */
[----:B------:R-:W-:Y:S02]  /*5dc0*/  @!UP0 UIMAD UR37, UR4, UR5, UR37 ;  /* 0x00000005042582a4 */ /* 0x000fe4000f8e0225 */
[----:B------:R-:W-:Y:S02]  /*5dd0*/  @!UP0 UIMAD UR36, UR6, UR14, UR36 ;  /* 0x0000000e062482a4 */ /* 0x000fe4000f8e0224 */
[----:B------:R-:W-:Y:S09]  /*5de0*/  ULOP3.LUT UP0, URZ, UR61, 0x1b0, URZ, 0xc0, !UPT ;  /* 0x000001b03dff7892 */ /* 0x000ff2000f80c0ff */
[----:B------:R-:W-:Y:S05]  /*5df0*/  BRA.U !UP0, `(.L_x_94) ;  /* 0x0000000108407547 */ /* 0x000fea000b800000 */
[----:B------:R-:W1:Y:S01]  /*5e00*/  LDCU.64 UR8, c[0x4][0x80] ;  /* 0x01001000ff0877ac */ /* 0x000e620008000a00 */
[----:B------:R-:W-:Y:S01]  /*5e10*/  MOV R15, 0x0 ;  /* 0x00000000000f7802 */ /* 0x000fe20000000f00 */
[----:B------:R-:W-:Y:S02]  /*5e20*/  HFMA2 R12, -RZ, RZ, 0, 5.9604644775390625e-08 ;  /* 0x00000001ff0c7431 */ /* 0x000fe400000001ff */
[----:B------:R-:W-:Y:S02]  /*5e30*/  IMAD.MOV.U32 R8, RZ, RZ, 0x70 ;  /* 0x00000070ff087424 */ /* 0x000fe400078e00ff */
[----:B------:R-:W-:Y:S01]  /*5e40*/  IMAD.MOV.U32 R13, RZ, RZ, RZ ;  /* 0x000000ffff0d7224 */ /* 0x000fe200078e00ff */
[----:B------:R-:W2:Y:S01]  /*5e50*/  LDCU.64 UR6, c[0x4][0x88] ;  /* 0x01001100ff0677ac */ /* 0x000ea20008000a00 */
[----:B------:R-:W3:Y:S01]  /*5e60*/  LDC.64 R14, c[0x4][R15] ;  /* 0x010000000f0e7b82 */ /* 0x000ee20000000a00 */
[----:B------:R-:W4:Y:S01]  /*5e70*/  LDCU.64 UR4, c[0x4][0x8] ;  /* 0x01000100ff0477ac */ /* 0x000f220008000a00 */
[----:B-1----:R-:W-:Y:S01]  /*5e80*/  MOV R5, UR9 ;  /* 0x0000000900057c02 */ /* 0x002fe20008000f00 */
[----:B------:R-:W-:Y:S01]  /*5e90*/  IMAD.U32 R4, RZ, RZ, UR8 ;  /* 0x00000008ff047e24 */ /* 0x000fe2000f8e00ff */
[----:B--2---:R-:W-:Y:S01]  /*5ea0*/  MOV R7, UR7 ;  /* 0x0000000700077c02 */ /* 0x004fe20008000f00 */
[----:B------:R-:W-:Y:S01]  /*5eb0*/  IMAD.U32 R6, RZ, RZ, UR6 ;  /* 0x00000006ff067e24 */ /* 0x000fe2000f8e00ff */
[----:B----4-:R-:W-:Y:S01]  /*5ec0*/  MOV R11, UR5 ;  /* 0x00000005000b7c02 */ /* 0x010fe20008000f00 */
[----:B------:R-:W-:Y:S02]  /*5ed0*/  IMAD.U32 R10, RZ, RZ, UR4 ;  /* 0x00000004ff0a7e24 */ /* 0x000fe4000f8e00ff */
[----:B------:R-:W-:Y:S07]  /*5ee0*/  LEPC R20, `(.L_x_94) ;  /* 0x000000001014794e */ /* 0x000fee0000000000 */
[----:B---3-5:R-:W-:Y:S05]  /*5ef0*/  CALL.ABS.NOINC R14 ;  /* 0x000000000e007343 */ /* 0x028fea0003c00000 */
.L_x_94:
[----:B------:R-:W-:Y:S01]  /*5f00*/  LOP3.LUT P0, RZ, R104, 0x1b0, RZ, 0xc0, !PT ;  /* 0x000001b068ff7812 */ /* 0x000fe2000780c0ff */
[----:B------:R-:W-:Y:S11]  /*5f10*/  BSSY.RECONVERGENT B6, `(.L_x_95) ;  /* 0x0000013000067945 */ /* 0x000ff60003800200 */
[----:B------:R-:W-:Y:S01]  /*5f20*/  @!UPT UIADD3 URZ, UPT, UPT, URZ, URZ, URZ ;  /* 0x000000fffffff290 */ /* 0x000fe2000fffe0ff */
[----:B------:R-:W-:Y:S05]  /*5f30*/  @!P0 BRA `(.L_x_96) ;  /* 0x0000000000408947 */ /* 0x000fea0003800000 */
        /* <DEDUP_REMOVED lines=16> */
.L_x_96:
[----:B------:R-:W-:Y:S05]  /*6040*/  BSYNC.RECONVERGENT B6 ;  /* 0x0000000000067941 */ /* 0x000fea0003800200 */
.L_x_95:
[----:B------:R-:W-:Y:S01]  /*6050*/  R2UR UR4, R102 ;  /* 0x00000000660472ca */ /* 0x000fe200000e0000 */
[----:B------:R-:W-:Y:S01]  /*6060*/  UISETP.NE.U32.AND UP0, UPT, UR62, URZ, UPT ;  /* 0x000000ff3e00728c */ /* 0x000fe2000bf05070 */
[----:B------:R-:W-:Y:S02]  /*6070*/  ISETP.NE.U32.AND P4, PT, R84, RZ, PT ;  /* 0x000000ff5400720c */ /* 0x000fe40003f85070 */
[----:B------:R-:W-:Y:S01]  /*6080*/  ISETP.NE.U32.AND P2, PT, RZ, UR56, PT ;  /* 0x00000038ff007c0c */ /* 0x000fe2000bf45070 */
[----:B------:R-:W-:Y:S01]  /*6090*/  UISETP.NE.AND.EX UP1, UPT, UR63, URZ, UPT, UP0 ;  /* 0x000000ff3f00728c */ /* 0x000fe2000bf25300 */
[----:B------:R-:W-:Y:S01]  /*60a0*/  ISETP.NE.AND.EX P4, PT, R85, RZ, PT, P4 ;  /* 0x000000ff5500720c */ /* 0x000fe20003f85340 */
[----:B------:R-:W-:Y:S01]  /*60b0*/  UPLOP3.LUT UP0, UPT, UPT, UPT, UPT, 0x40, 0x4 ;  /* 0x000000000004789c */ /* 0x000fe20003f0e870 */
[----:B------:R-:W-:Y:S05]  /*60c0*/  ISETP.NE.AND.EX P2, PT, RZ, UR57, PT, P2 ;  /* 0x00000039ff007c0c */ /* 0x000fea000bf45320 */
[----:B------:R-:W-:Y:S06]  /*60d0*/  UISETP.NE.AND UP2, UPT, UR4, URZ, UPT ;  /* 0x000000ff0400728c */ /* 0x000fec000bf45270 */
[----:B------:R-:W-:Y:S05]  /*60e0*/  PLOP3.LUT P1, PT, PT, PT, UP2, 0x80, 0x8 ;  /* 0x000000000008781c */ /* 0x000fea0003f2f028 */
[----:B------:R-:W-:Y:S06]  /*60f0*/  @UP2 UPLOP3.LUT UP0, UPT, UPT, UPT, UP1, 0x80, 0x8 ;  /* 0x000000000008289c */ /* 0x000fec0003f0f010 */
[----:B------:R-:W-:Y:S01]  /*6100*/  PLOP3.LUT P0, PT, PT, PT, UP0, 0x80, 0x8 ;  /* 0x000000000008781c */ /* 0x000fe20003f0f008 */
[----:B------:R-:W-:Y:S01]  /*6110*/  @!UPT UIADD3 URZ, UPT, UPT, URZ, URZ, URZ ;  /* 0x000000fffffff290 */ /* 0x000fe2000fffe0ff */
[----:B------:R-:W-:Y:S11]  /*6120*/  BRA.U !UP1, `(.L_x_97) ;  /* 0x00000001093c7547 */ /* 0x000ff6000b800000 */
[----:B------:R-:W-:Y:S01]  /*6130*/  UISETP.NE.U32.AND UP0, UPT, UR56, URZ, UPT ;  /* 0x000000ff3800728c */ /* 0x000fe2000bf05070 */
[----:B------:R-:W-:Y:S01]  /*6140*/  HFMA2 R0, -RZ, RZ, 0, 5.9604644775390625e-08 ;  /* 0x00000001ff007431 */ /* 0x000fe200000001ff */
[----:B------:R-:W1:Y:S01]  /*6150*/  LDCU.64 UR8, c[0x0][0x358] ;  /* 0x00006b00ff0877ac */ /* 0x000e620008000a00 */
[----:B------:R-:W-:Y:S01]  /*6160*/  IMAD.MOV.U32 R92, RZ, RZ, 0x1 ;  /* 0x00000001ff5c7424 */ /* 0x000fe200078e00ff */
[----:B------:R-:W-:Y:S06]  /*6170*/  UISETP.NE.AND.EX UP0, UPT, UR57, URZ, UPT, UP0 ;  /* 0x000000ff3900728c */ /* 0x000fec000bf05300 */
        /* <DEDUP_REMOVED lines=9> */
[----:B-12---:R-:W-:Y:S02]  /*6210*/  @!P3 IMAD.U32 R41, RZ, RZ, UR4 ;  /* 0x00000004ff29be24 */ /* 0x006fe4000f8e00ff */
.L_x_97:
[----:B------:R-:W-:Y:S05]  /*6220*/  @!P4 BRA `(.L_x_98) ;  /* 0x000000000024c947 */ /* 0x000fea0003800000 */
[----:B------:R-:W-:Y:S01]  /*6230*/  ISETP.NE.U32.AND P3, PT, R74, RZ, PT ;  /* 0x000000ff4a00720c */ /* 0x000fe20003f65070 */
[----:B------:R-:W1:Y:S03]  /*6240*/  LDCU.64 UR4, c[0x0][0x358] ;  /* 0x00006b00ff0477ac */ /* 0x000e660008000a00 */
[----:B------:R-:W-:Y:S11]  /*6250*/  ISETP.NE.AND.EX P3, PT, R75, RZ, PT, P3 ;  /* 0x000000ff4b00720c */ /* 0x000ff60003f65330 */
[----:B------:R-:W-:Y:S02]  /*6260*/  @!UPT UIADD3 URZ, UPT, UPT, URZ, URZ, URZ ;  /* 0x000000fffffff290 */ /* 0x000fe4000fffe0ff */
[----:B------:R-:W2:Y:S01]  /*6270*/  @P3 LDC.64 R4, c[0x0][0x8a8] ;  /* 0x00022a00ff043b82 */ /* 0x000ea20000000a00 */
[----:B------:R-:W-:Y:S04]  /*6280*/  @P3 IMAD R0, R84, UR50, RZ ;  /* 0x0000003254003c24 */ /* 0x000fe8000f8e02ff */
[----:B--2---:R-:W-:Y:S05]  /*6290*/  @P3 IMAD.WIDE R4, R0, 0x4, R4 ;  /* 0x0000000400043825 */ /* 0x004fea00078e0204 */
[----:B-1---5:R1:W5:Y:S02]  /*62a0*/  @P3 LDG.E R38, desc[UR4][R4.64] ;  /* 0x0000000404263981 */ /* 0x022364000c1e1900 */
[----:B-1----:R-:W2:Y:S02]  /*62b0*/  @!P3 LDC R38, c[0x0][0x8a0] ;  /* 0x00022800ff26bb82 */ /* 0x002ea40000000800 */
.L_x_98:
[----:B-----5:R-:W-:Y:S01]  /*62c0*/  FSETP.NEU.AND P5, PT, R41, RZ, PT ;  /* 0x000000ff2900720b */ /* 0x020fe20003fad000 */
[----:B------:R-:W-:Y:S01]  /*62d0*/  USHF.L.U32 UR8, UR49, 0x6, URZ ;  /* 0x0000000631087899 */ /* 0x000fe200080006ff */
[----:B------:R-:W-:Y:S01]  /*62e0*/  SEL R6, RZ, 0xffffffff, P2 ;  /* 0xffffffffff067807 */ /* 0x000fe20001000000 */
[----:B------:R-:W-:Y:S01]  /*62f0*/  BSSY B1, `(.L_x_99) ;  /* 0x0000054000017945 */ /* 0x000fe20003800000 */
[----:B------:R-:W-:Y:S01]  /*6300*/  LOP3.LUT P4, RZ, R92, 0xff, RZ, 0xc0, !PT ;  /* 0x000000ff5cff7812 */ /* 0x000fe2000788c0ff */
[----:B------:R-:W-:Y:S01]  /*6310*/  IMAD.MOV.U32 R114, RZ, RZ, 0x1 ;  /* 0x00000001ff727424 */ /* 0x000fe200078e00ff */
[----:B------:R-:W-:Y:S01]  /*6320*/  @P1 SEL R3, RZ, 0xffffffff, P5 ;  /* 0xffffffffff031807 */ /* 0x000fe20002800000 */
[----:B------:R-:W-:Y:S01]  /*6330*/  IMAD.U32 R107, RZ, RZ, UR8 ;  /* 0x00000008ff6b7e24 */ /* 0x000fe2000f8e00ff */
[----:B------:R-:W-:Y:S01]  /*6340*/  LEA R0, R86, UR48, 0x3 ;  /* 0x0000003056007c11 */ /* 0x000fe2000f8e18ff */
[----:B------:R-:W-:Y:S01]  /*6350*/  IMAD.IADD R39, R37, 0x1, R2 ;  /* 0x0000000125277824 */ /* 0x000fe200078e0202 */
[----:B------:R-:W-:Y:S02]  /*6360*/  @P0 SEL R3, R6, R3, !P4 ;  /* 0x0000000306030207 */ /* 0x000fe40006000000 */
[----:B------:R-:W-:Y:S02]  /*6370*/  CS2R R82, SRZ ;  /* 0x0000000000527805 */ /* 0x000fe4000001ff00 */
[----:B------:R-:W-:Y:S02]  /*6380*/  LEA R113, R36, UR48, 0x3 ;  /* 0x0000003024717c11 */ /* 0x000fe4000f8e18ff */
[----:B------:R-:W-:Y:S02]  /*6390*/  CS2R R80, SRZ ;  /* 0x0000000000507805 */ /* 0x000fe4000001ff00 */
[----:B------:R-:W-:Y:S02]  /*63a0*/  @P1 LOP3.LUT R3, R3, 0x1, RZ, 0xc0, !PT ;  /* 0x0000000103031812 */ /* 0x000fe400078ec0ff */
[----:B------:R-:W-:Y:S02]  /*63b0*/  CS2R R78, SRZ ;  /* 0x00000000004e7805 */ /* 0x000fe4000001ff00 */
[----:B------:R-:W-:Y:S02]  /*63c0*/  SHF.L.U32 R4, R88, 0x1f, RZ ;  /* 0x0000001f58047819 */ /* 0x000fe400000006ff */
[----:B------:R-:W-:Y:S02]  /*63d0*/  CS2R R76, SRZ ;  /* 0x00000000004c7805 */ /* 0x000fe4000001ff00 */
[----:B------:R-:W-:Y:S02]  /*63e0*/  ISETP.NE.U32.OR P3, PT, R3, 0x1, !P1 ;  /* 0x000000010300780c */ /* 0x000fe40004f65470 */
[----:B------:R-:W-:Y:S02]  /*63f0*/  R2UR UR4, R98 ;  /* 0x00000000620472ca */ /* 0x000fe400000e0000 */
[----:B------:R-:W-:Y:S02]  /*6400*/  R2UR UR7, R97 ;  /* 0x00000000610772ca */ /* 0x000fe400000e0000 */
[----:B------:R-:W-:Y:S02]  /*6410*/  R2UR UR10, R99 ;  /* 0x00000000630a72ca */ /* 0x000fe400000e0000 */
[----:B------:R-:W-:Y:S02]  /*6420*/  R2UR UR6, R95 ;  /* 0x000000005f0672ca */ /* 0x000fe400000e0000 */
[----:B------:R-:W-:Y:S02]  /*6430*/  R2UR UR9, R96 ;  /* 0x00000000600972ca */ /* 0x000fe400000e0000 */
[----:B------:R-:W-:Y:S02]  /*6440*/  R2UR UR11, R94 ;  /* 0x000000005e0b72ca */ /* 0x000fe400000e0000 */
[----:B------:R-:W-:Y:S01]  /*6450*/  @P3 SHF.L.U32 R5, R73, 0x1f, RZ ;  /* 0x0000001f49053819 */ /* 0x000fe200000006ff */
[----:B------:R-:W-:Y:S01]  /*6460*/  UIMAD.WIDE.U32 UR4, UR8, UR4, URZ ;  /* 0x00000004080472a5 */ /* 0x000fe2000f8e00ff */
[----:B------:R-:W-:Y:S02]  /*6470*/  P2R R108, PR, RZ, 0x8 ;  /* 0x00000008ff6c7803 */ /* 0x000fe40000000000 */
[----:B------:R-:W1:Y:S01]  /*6480*/  @P3 SYNCS.PHASECHK.TRANS64.TRYWAIT P1, [R0+URZ+0x110], R5 ;  /* 0x00011005000035a7 */ /* 0x000e6200080211ff */
[----:B------:R-:W-:Y:S01]  /*6490*/  PLOP3.LUT P3, PT, PT, PT, UP1, 0x80, 0x8 ;  /* 0x000000000008781c */ /* 0x000fe20003f6f018 */
[----:B------:R-:W-:Y:S01]  /*64a0*/  UISETP.NE.AND UP0, UPT, UR10, 0x1, UPT ;  /* 0x000000010a00788c */ /* 0x000fe2000bf05270 */
[----:B------:R-:W-:Y:S01]  /*64b0*/  SEL R3, RZ, 0xffffffff, P5 ;  /* 0xffffffffff037807 */ /* 0x000fe20002800000 */
[----:B------:R-:W-:Y:S01]  /*64c0*/  UMOV UR4, UR5 ;  /* 0x0000000500047c82 */ /* 0x000fe20008000000 */
[----:B------:R-:W-:Y:S01]  /*64d0*/  ISETP.NE.AND P5, PT, R108, RZ, PT ;  /* 0x000000ff6c00720c */ /* 0x000fe20003fa5270 */
[----:B------:R-:W-:Y:S04]  /*64e0*/  USHF.R.U32.HI UR4, URZ, UR7, UR4 ;  /* 0x00000007ff047299 */ /* 0x000fe80008011604 */
[----:B------:R-:W-:Y:S02]  /*64f0*/  USEL UR4, UR8, UR4, !UP0 ;  /* 0x0000000408047287 */ /* 0x000fe4000c000000 */
[----:B------:R-:W-:Y:S02]  /*6500*/  UISETP.NE.AND UP0, UPT, UR9, 0x1, UPT ;  /* 0x000000010900788c */ /* 0x000fe4000bf05270 */
[----:B------:R-:W-:Y:S01]  /*6510*/  UIMAD.WIDE.U32 UR6, UR4, UR6, URZ ;  /* 0x00000006040672a5 */ /* 0x000fe2000f8e00ff */
[----:B------:R-:W-:Y:S01]  /*6520*/  @P3 SEL R3, R6, R3, !P4 ;  /* 0x0000000306033207 */ /* 0x000fe20006000000 */
[----:B------:R3:W4:Y:S01]  /*6530*/  SYNCS.PHASECHK.TRANS64.TRYWAIT P0, [R113+URZ+0x150], R4 ;  /* 0x00015004710075a7 */ /* 0x00072200080011ff */
[----:B------:R-:W-:Y:S01]  /*6540*/  IMAD.U32 R106, RZ, RZ, UR4 ;  /* 0x00000004ff6a7e24 */ /* 0x000fe2000f8e00ff */
[----:B------:R-:W-:Y:S01]  /*6550*/  PLOP3.LUT P2, PT, PT, PT, UP0, 0x80, 0x8 ;  /* 0x000000000008781c */ /* 0x000fe20003f4f008 */
[----:B------:R-:W-:Y:S01]  /*6560*/  IMAD R8, RZ, RZ, -UR4 ;  /* 0x80000004ff087e24 */ /* 0x000fe2000f8e02ff */
[----:B------:R-:W-:Y:S01]  /*6570*/  LOP3.LUT R3, R3, 0x1, RZ, 0xc0, !PT ;  /* 0x0000000103037812 */ /* 0x000fe200078ec0ff */
[----:B------:R-:W-:Y:S01]  /*6580*/  UMOV UR5, UR7 ;  /* 0x0000000700057c82 */ /* 0x000fe20008000000 */
[----:B------:R-:W-:Y:S01]  /*6590*/  IMAD.U32 R105, RZ, RZ, UR4 ;  /* 0x00000004ff697e24 */ /* 0x000fe2000f8e00ff */
[----:B------:R-:W-:Y:S01]  /*65a0*/  USHF.R.U32.HI UR5, URZ, UR11, UR5 ;  /* 0x0000000bff057299 */ /* 0x000fe20008011605 */
[----:B------:R-:W-:Y:S01]  /*65b0*/  ISETP.NE.U32.AND P6, PT, R3, 0x1, PT ;  /* 0x000000010300780c */ /* 0x000fe20003fc5070 */
[----:B------:R-:W-:Y:S03]  /*65c0*/  IMAD R107, R8, UR10, R107 ;  /* 0x0000000a086b7c24 */ /* 0x000fe6000f8e026b */
[----:B------:R-:W-:Y:S02]  /*65d0*/  P2R R115, PR, RZ, 0x40 ;  /* 0x00000040ff737803 */ /* 0x000fe40000000000 */
[----:B------:R-:W-:Y:S05]  /*65e0*/  SEL R106, R106, UR5, !P2 ;  /* 0x000000056a6a7c07 */ /* 0x000fea000d000000 */
[----:B------:R-:W-:Y:S04]  /*65f0*/  IMAD.MOV R6, RZ, RZ, -R106 ;  /* 0x000000ffff067224 */ /* 0x000fe800078e0a6a */
[----:B------:R-:W-:Y:S01]  /*6600*/  IMAD R105, R6, UR9, R105 ;  /* 0x0000000906697c24 */ /* 0x000fe2000f8e0269 */
[----:B-1----:R-:W-:Y:S01]  /*6610*/  @P5 SEL R114, RZ, 0x1, !P1 ;  /* 0x00000001ff725807 */ /* 0x002fe20004800000 */
[----:B---3--:R-:W-:Y:S06]  /*6620*/  @!P5 BRA `(.L_x_100) ;  /* 0x000000000080d947 */ /* 0x008fec0003800000 */
[----:B------:R-:W-:Y:S01]  /*6630*/  @P6 IMAD R6, R86, 0x1000, R89 ;  /* 0x0000100056066824 */ /* 0x000fe200078e0259 */
[----:B------:R-:W1:Y:S01]  /*6640*/  S2R R2, SR_CgaCtaId ;  /* 0x0000000000027919 */ /* 0x000e620000008800 */
[----:B------:R-:W-:Y:S01]  /*6650*/  ISETP.NE.AND P1, PT, R114, RZ, PT ;  /* 0x000000ff7200720c */ /* 0x000fe20003f25270 */
[----:B------:R-:W-:Y:S01]  /*6660*/  BSSY B0, `(.L_x_101) ;  /* 0x000000b000007945 */ /* 0x000fe20003800000 */
[----:B------:R-:W-:Y:S01]  /*6670*/  @P6 VIADD R5, R6, UR48 ;  /* 0x0000003006056c36 */ /* 0x000fe20008000000 */
[----:B------:R-:W-:Y:S02]  /*6680*/  CS2R R78, SRZ ;  /* 0x00000000004e7805 */ /* 0x000fe4000001ff00 */
[----:B------:R-:W-:Y:S02]  /*6690*/  CS2R R76, SRZ ;  /* 0x00000000004c7805 */ /* 0x000fe4000001ff00 */
[----:B------:R-:W-:Y:S01]  /*66a0*/  CS2R R82, SRZ ;  /* 0x0000000000527805 */ /* 0x000fe2000001ff00 */
[----:B------:R-:W-:Y:S01]  /*66b0*/  @P6 IMAD R5, R90, -0x10, R5 ;  /* 0xfffffff05a056824 */ /* 0x000fe200078e0205 */
[----:B------:R-:W-:Y:S04]  /*66c0*/  CS2R R80, SRZ ;  /* 0x0000000000507805 */ /* 0x000fe8000001ff00 */
[----:B------:R-:W-:Y:S05]  /*66d0*/  @P1 BRA `(.L_x_102) ;  /* 0x00000000000c1947 */ /* 0x000fea0003800000 */
[----:B------:R-:W-:Y:S04]  /*66e0*/  SHF.L.U32 R3, R73, 0x1f, RZ ;  /* 0x0000001f49037819 */ /* 0x000fe800000006ff */
[----:B------:R-:W3:Y:S02]  /*66f0*/  SYNCS.PHASECHK.TRANS64.TRYWAIT P1, [R0+URZ+0x110], R3 ;  /* 0x00011003000075a7 */ /* 0x000ee400080211ff */
[----:B---3--:R-:W-:Y:S05]  /*6700*/  @!P1 BRA `(.L_x_103) ;  /* 0x0000002400e09947 */ /* 0x008fea0003800000 */
.L_x_102:
[----:B------:R-:W-:Y:S05]  /*6710*/  BSYNC B0 ;  /* 0x0000000000007941 */ /* 0x000fea0003800000 */
.L_x_101:
[----:B------:R-:W-:Y:S01]  /*6720*/  ISETP.NE.AND P1, PT, R115, RZ, PT ;  /* 0x000000ff7300720c */ /* 0x000fe20003f25270 */
[----:B---3--:R-:W-:Y:S02]  /*6730*/  VIADD R3, R0, 0x120 ;  /* 0x0000012000037836 */ /* 0x008fe40000000000 */
[----:B------:R-:W-:Y:S03]  /*6740*/  VIADD R86, R86, 0x1 ;  /* 0x0000000156567836 */ /* 0x000fe60000000000 */
[----:B-1----:R-:W-:Y:S07]  /*6750*/  PRMT R2, R2, 0x654, R3 ;  /* 0x0000065402027816 */ /* 0x002fee0000000003 */
[----:B------:R1:W3:Y:S04]  /*6760*/  @P1 LDS.128 R76, [R6+UR48+0x200] ;  /* 0x00020030064c1984 */ /* 0x0002e80008000c00 */
[----:B------:R1:W1:Y:S01]  /*6770*/  @P1 LDS.128 R80, [R5+0x210] ;  /* 0x0002100005501984 */ /* 0x0002620000000c00 */
[C---:B------:R-:W-:Y:S01]  /*6780*/  ISETP.NE.AND P1, PT, R86.reuse, 0x2, PT ;  /* 0x000000025600780c */ /* 0x040fe20003f25270 */
[----:B------:R-:W-:Y:S01]  /*6790*/  @!PT LDS RZ, [RZ] ;  /* 0x00000000fffff984 */ /* 0x000fe20000000800 */
[----:B------:R-:W-:Y:S01]  /*67a0*/  @!PT LDS RZ, [RZ] ;  /* 0x00000000fffff984 */ /* 0x000fe20000000800 */
[----:B------:R-:W-:Y:S01]  /*67b0*/  @!PT LDS RZ, [RZ] ;  /* 0x00000000fffff984 */ /* 0x000fe20000000800 */
[----:B------:R-:W-:Y:S01]  /*67c0*/  @!PT LDS RZ, [RZ] ;  /* 0x00000000fffff984 */ /* 0x000fe20000000800 */
[----:B------:R5:W-:Y:S06]  /*67d0*/  MEMBAR.ALL.CTA ;  /* 0x0000000000007992 */ /* 0x000bec0000008000 */
[----:B-----5:R-:W5:Y:S01]  /*67e0*/  FENCE.VIEW.ASYNC.S ;  /* 0x00000000000073c6 */ /* 0x020f620000000000 */
[----:B------:R-:W-:Y:S02]  /*67f0*/  SEL R0, RZ, 0x1, P1 ;  /* 0x00000001ff007807 */ /* 0x000fe40000800000 */
[----:B------:R-:W-:Y:S02]  /*6800*/  SEL R86, R86, RZ, P1 ;  /* 0x000000ff56567207 */ /* 0x000fe40000800000 */
[----:B------:R-:W-:Y:S01]  /*6810*/  LOP3.LUT R73, R73, R0, RZ, 0x3c, !PT ;  /* 0x0000000049497212 */ /* 0x000fe200078e3cff */
[----:B-----5:R1:W-:Y:S06]  /*6820*/  SYNCS.ARRIVE.TRANS64.RED.A1T0 RZ, [R2+URZ], RZ ;  /* 0x000000ff02ff79a7 */ /* 0x0203ec00081004ff */
.L_x_100:
[----:B------:R-:W-:Y:S05]  /*6830*/  BSYNC B1 ;  /* 0x0000000000017941 */ /* 0x000fea0003800000 */
.L_x_99:
[----:B------:R-:W-:Y:S04]  /*6840*/  SHF.R.U32.HI R0, RZ, 0x15, R39 ;  /* 0x00000015ff007819 */ /* 0x000fe80000011627 */
[----:B------:R-:W-:Y:S01]  /*6850*/  LOP3.LUT P1, RZ, R0, 0x3, R93, 0x48, !PT ;  /* 0x0000000300ff7812 */ /* 0x000fe2000782485d */
[----:B------:R-:W-:Y:S01]  /*6860*/  @!UPT UIADD3 URZ, UPT, UPT, URZ, URZ, URZ ;  /* 0x000000fffffff290 */ /* 0x000fe2000fffe0ff */
[----:B----4-:R-:W-:Y:S11]  /*6870*/  @P0 BRA `(.L_x_104) ;  /* 0x0000000000080947 */ /* 0x010ff60003800000 */
[----:B------:R-:W4:Y:S02]  /*6880*/  SYNCS.PHASECHK.TRANS64.TRYWAIT P0, [R113+URZ+0x150], R4 ;  /* 0x00015004710075a7 */ /* 0x000f2400080011ff */
[----:B----4-:R-:W-:Y:S05]  /*6890*/  @!P0 BRA `(.L_x_105) ;  /* 0x0000002400908947 */ /* 0x010fea0003800000 */
.L_x_104:
[----:B------:R-:W-:Y:S04]  /*68a0*/  BSSY.RECONVERGENT B6, `(.L_x_106) ;  /* 0x0000012000067945 */ /* 0x000fe80003800200 */
[----:B------:R-:W-:Y:S05]  /*68b0*/  @!P1 BRA `(.L_x_107) ;  /* 0x0000000000409947 */ /* 0x000fea0003800000 */
[----:B------:R-:W5:Y:S01]  /*68c0*/  LDCU.64 UR8, c[0x4][0x70] ;  /* 0x01000e00ff0877ac */ /* 0x000f620008000a00 */
[----:B------:R-:W-:Y:S01]  /*68d0*/  MOV R3, 0x0 ;  /* 0x0000000000037802 */ /* 0x000fe20000000f00 */
[----:B------:R-:W-:Y:S02]  /*68e0*/  HFMA2 R12, -RZ, RZ, 0, 5.9604644775390625e-08 ;  /* 0x00000001ff0c7431 */ /* 0x000fe400000001ff */
[----:B------:R-:W-:Y:S02]  /*68f0*/  IMAD.MOV.U32 R8, RZ, RZ, 0x192 ;  /* 0x00000192ff087424 */ /* 0x000fe400078e00ff */
[----:B------:R-:W-:Y:S01]  /*6900*/  IMAD.MOV.U32 R13, RZ, RZ, RZ ;  /* 0x000000ffff0d7224 */ /* 0x000fe200078e00ff */
[----:B------:R-:W2:Y:S01]  /*6910*/  LDCU.64 UR6, c[0x4][0x78] ;  /* 0x01000f00ff0677ac */ /* 0x000ea20008000a00 */
[----:B-1----:R-:W1:Y:S01]  /*6920*/  LDC.64 R2, c[0x4][R3] ;  /* 0x0100000003027b82 */ /* 0x002e620000000a00 */
[----:B------:R-:W3:Y:S01]  /*6930*/  LDCU.64 UR4, c[0x4][0x10] ;  /* 0x01000200ff0477ac */ /* 0x000ee20008000a00 */
[----:B-----5:R-:W-:Y:S01]  /*6940*/  MOV R5, UR9 ;  /* 0x0000000900057c02 */ /* 0x020fe20008000f00 */
[----:B----4-:R-:W-:Y:S01]  /*6950*/  IMAD.U32 R4, RZ, RZ, UR8 ;  /* 0x00000008ff047e24 */ /* 0x010fe2000f8e00ff */
[----:B--2---:R-:W-:Y:S01]  /*6960*/  MOV R7, UR7 ;  /* 0x0000000700077c02 */ /* 0x004fe20008000f00 */
[----:B------:R-:W-:Y:S01]  /*6970*/  IMAD.U32 R6, RZ, RZ, UR6 ;  /* 0x00000006ff067e24 */ /* 0x000fe2000f8e00ff */
[----:B---3--:R-:W-:Y:S01]  /*6980*/  MOV R11, UR5 ;  /* 0x00000005000b7c02 */ /* 0x008fe20008000f00 */
[----:B------:R-:W-:Y:S02]  /*6990*/  IMAD.U32 R10, RZ, RZ, UR4 ;  /* 0x00000004ff0a7e24 */ /* 0x000fe4000f8e00ff */
[----:B------:R-:W-:Y:S07]  /*69a0*/  LEPC R20, `(.L_x_107) ;  /* 0x000000001014794e */ /* 0x000fee0000000000 */
[----:B-1----:R-:W-:Y:S05]  /*69b0*/  CALL.ABS.NOINC R2 ;  /* 0x0000000002007343 */ /* 0x002fea0003c00000 */
.L_x_107:
[----:B------:R-:W-:Y:S05]  /*69c0*/  BSYNC.RECONVERGENT B6 ;  /* 0x0000000000067941 */ /* 0x000fea0003800200 */
.L_x_106:
[-C--:B---3--:R-:W-:Y:S01]  /*69d0*/  F2FP.F16.E4M3.UNPACK_B R42, R76.reuse ;  /* 0x0000004cff2a723e */ /* 0x088fe200020006ff */
[----:B------:R-:W-:Y:S05]  /*69e0*/  WARPSYNC.ALL ;  /* 0x0000000000007948 */ /* 0x000fea0003800000 */
[----:B------:R-:W-:Y:S01]  /*69f0*/  R2UR UR4, R39 ;  /* 0x00000000270472ca */ /* 0x000fe200000e0000 */
[--C-:B------:R-:W-:Y:S01]  /*6a00*/  HADD2.F32 R40, -RZ, R42.reuse.H0_H0 ;  /* 0x2000002aff287230 */ /* 0x100fe20000004100 */
[----:B------:R-:W-:Y:S01]  /*6a10*/  F2FP.F16.E4M3.UNPACK_B R44, R76.H1 ;  /* 0x0000004cff2c723e */ /* 0x000fe200030006ff */
[----:B------:R-:W-:Y:S01]  /*6a20*/  HADD2.F32 R43, -RZ, R42.H1_H1 ;  /* 0x3000002aff2b7230 */ /* 0x000fe20000004100 */
[-C--:B------:R-:W-:Y:S01]  /*6a30*/  F2FP.F16.E4M3.UNPACK_B R46, R77.reuse ;  /* 0x0000004dff2e723e */ /* 0x080fe200020006ff */
[----:B------:R-:W-:Y:S01]  /*6a40*/  BSSY.RECONVERGENT B0, `(.L_x_108) ;  /* 0x000009b000007945 */ /* 0x000fe20003800200 */
[----:B------:R-:W-:Y:S01]  /*6a50*/  F2FP.F16.E4M3.UNPACK_B R48, R77.H1 ;  /* 0x0000004dff30723e */ /* 0x000fe200030006ff */
[--C-:B------:R-:W-:Y:S01]  /*6a60*/  HADD2.F32 R42, -RZ, R44.reuse.H0_H0 ;  /* 0x2000002cff2a7230 */ /* 0x100fe20000004100 */
[-C--:B------:R-:W-:Y:S01]  /*6a70*/  F2FP.F16.E4M3.UNPACK_B R50, R78.reuse ;  /* 0x0000004eff32723e */ /* 0x080fe200020006ff */
[----:B------:R-:W-:Y:S01]  /*6a80*/  HADD2.F32 R44, -RZ, R44.H1_H1 ;  /* 0x3000002cff2c7230 */ /* 0x000fe20000004100 */
[----:B------:R-:W-:Y:S01]  /*6a90*/  F2FP.F16.E4M3.UNPACK_B R52, R78.H1 ;  /* 0x0000004eff34723e */ /* 0x000fe200030006ff */
[--C-:B------:R-:W-:Y:S01]  /*6aa0*/  HADD2.F32 R45, -RZ, R46.reuse.H0_H0 ;  /* 0x2000002eff2d7230 */ /* 0x100fe20000004100 */
[----:B------:R-:W-:Y:S01]  /*6ab0*/  F2FP.F16.E4M3.UNPACK_B R54, R79 ;  /* 0x0000004fff36723e */ /* 0x000fe200020006ff */
[----:B-1--4-:R-:W-:Y:S01]  /*6ac0*/  LDTM.16dp32bit_t0_t15.x32 R4, tmem[UR4] ;  /* 0x00000004000479ee */ /* 0x012fe20008a80000 */
[----:B------:R-:W2:Y:S01]  /*6ad0*/  LDTM.16dp32bit_t16_t31.x32 R4, tmem[UR4+0x20] ;  /* 0x00002004000479ee */ /* 0x000ea20008aa0000 */
[----:B------:R-:W-:Y:S01]  /*6ae0*/  ISETP.NE.AND P6, PT, R108, RZ, PT ;  /* 0x000000ff6c00720c */ /* 0x000fe20003fc5270 */
[----:B------:R-:W-:Y:S01]  /*6af0*/  HADD2.F32 R46, -RZ, R46.H1_H1 ;  /* 0x3000002eff2e7230 */ /* 0x000fe20000004100 */
[----:B------:R-:W-:Y:S01]  /*6b00*/  IADD3 R121, PT, PT, R89, UR48, RZ ;  /* 0x0000003059797c10 */ /* 0x000fe2000fffe0ff */
[--C-:B------:R-:W-:Y:S01]  /*6b10*/  HADD2.F32 R49, -RZ, R50.reuse.H0_H0 ;  /* 0x20000032ff317230 */ /* 0x100fe20000004100 */
[----:B------:R-:W-:Y:S01]  /*6b20*/  SHF.L.U32 R120, R103, 0x4, RZ ;  /* 0x0000000467787819 */ /* 0x000fe200000006ff */
[----:B------:R-:W-:Y:S01]  /*6b30*/  HADD2.F32 R50, -RZ, R50.H1_H1 ;  /* 0x30000032ff327230 */ /* 0x000fe20000004100 */
[----:B------:R-:W-:Y:S01]  /*6b40*/  F2FP.F16.E4M3.UNPACK_B R58, R80 ;  /* 0x00000050ff3a723e */ /* 0x000fe200020006ff */
[--C-:B------:R-:W-:Y:S01]  /*6b50*/  HADD2.F32 R53, -RZ, R54.reuse.H0_H0 ;  /* 0x20000036ff357230 */ /* 0x100fe20000004100 */
[----:B------:R-:W-:Y:S01]  /*6b60*/  IADD3 R112, PT, PT, R121, R120, RZ ;  /* 0x0000007879707210 */ /* 0x000fe20007ffe0ff */
[----:B------:R-:W-:Y:S01]  /*6b70*/  HADD2.F32 R54, -RZ, R54.H1_H1 ;  /* 0x30000036ff367230 */ /* 0x000fe20000004100 */
[----:B------:R-:W-:Y:S01]  /*6b80*/  F2FP.F16.E4M3.UNPACK_B R62, R81 ;  /* 0x00000051ff3e723e */ /* 0x000fe200020006ff */
[--C-:B------:R-:W-:Y:S01]  /*6b90*/  HADD2.F32 R57, -RZ, R58.reuse.H0_H0 ;  /* 0x2000003aff397230 */ /* 0x100fe20000004100 */
[----:B------:R-:W-:Y:S01]  /*6ba0*/  F2FP.F16.E4M3.UNPACK_B R66, R82 ;  /* 0x00000052ff42723e */ /* 0x000fe200020006ff */
[----:B------:R-:W-:Y:S01]  /*6bb0*/  HADD2.F32 R58, -RZ, R58.H1_H1 ;  /* 0x3000003aff3a7230 */ /* 0x000fe20000004100 */
[----:B------:R-:W-:Y:S01]  /*6bc0*/  F2FP.F16.E4M3.UNPACK_B R70, R83 ;  /* 0x00000053ff46723e */ /* 0x000fe200020006ff */
[--C-:B------:R-:W-:Y:S01]  /*6bd0*/  HADD2.F32 R61, -RZ, R62.reuse.H0_H0 ;  /* 0x2000003eff3d7230 */ /* 0x100fe20000004100 */
[----:B------:R-:W-:Y:S01]  /*6be0*/  F2FP.F16.E4M3.UNPACK_B R56, R79.H1 ;  /* 0x0000004fff38723e */ /* 0x000fe200030006ff */
[----:B------:R-:W-:Y:S01]  /*6bf0*/  HADD2.F32 R62, -RZ, R62.H1_H1 ;  /* 0x3000003eff3e7230 */ /* 0x000fe20000004100 */
[----:B------:R-:W-:Y:S01]  /*6c00*/  F2FP.F16.E4M3.UNPACK_B R60, R80.H1 ;  /* 0x00000050ff3c723e */ /* 0x000fe200030006ff */
[--C-:B------:R-:W-:Y:S01]  /*6c10*/  HADD2.F32 R65, -RZ, R66.reuse.H0_H0 ;  /* 0x20000042ff417230 */ /* 0x100fe20000004100 */
[----:B------:R-:W-:Y:S01]  /*6c20*/  F2FP.F16.E4M3.UNPACK_B R64, R81.H1 ;  /* 0x00000051ff40723e */ /* 0x000fe200030006ff */
[----:B------:R-:W-:Y:S01]  /*6c30*/  HADD2.F32 R66, -RZ, R66.H1_H1 ;  /* 0x30000042ff427230 */ /* 0x000fe20000004100 */
[----:B------:R-:W-:Y:S01]  /*6c40*/  F2FP.F16.E4M3.UNPACK_B R68, R82.H1 ;  /* 0x00000052ff44723e */ /* 0x000fe200030006ff */
[C---:B--2---:R-:W-:Y:S01]  /*6c50*/  FMUL R0, R38.reuse, R4 ;  /* 0x0000000426007220 */ /* 0x044fe20000400000 */
[C---:B------:R-:W-:Y:S01]  /*6c60*/  FMUL R2, R38.reuse, R5 ;  /* 0x0000000526027220 */ /* 0x040fe20000400000 */
[C---:B------:R-:W-:Y:S01]  /*6c70*/  FMUL R4, R38.reuse, R8 ;  /* 0x0000000826047220 */ /* 0x040fe20000400000 */
[C---:B------:R-:W-:Y:S01]  /*6c80*/  FMUL R5, R38.reuse, R9 ;  /* 0x0000000926057220 */ /* 0x040fe20000400000 */
[C---:B------:R-:W-:Y:S01]  /*6c90*/  FFMA R0, R41.reuse, R40, R0 ;  /* 0x0000002829007223 */ /* 0x040fe20000000000 */
[C---:B------:R-:W-:Y:S01]  /*6ca0*/  FFMA R2, R41.reuse, R43, R2 ;  /* 0x0000002b29027223 */ /* 0x040fe20000000002 */
[C---:B------:R-:W-:Y:S01]  /*6cb0*/  FMUL R8, R38.reuse, R12 ;  /* 0x0000000c26087220 */ /* 0x040fe20000400000 */
        /* <DEDUP_REMOVED lines=9> */
[--C-:B------:R-:W-:Y:S02]  /*6d50*/  HADD2.F32 R69, -RZ, R70.reuse.H0_H0 ;  /* 0x20000046ff457230 */ /* 0x100fe40000004100 */
[C---:B------:R-:W-:Y:S01]  /*6d60*/  FMUL R28, R38.reuse, R32 ;  /* 0x00000020261c7220 */ /* 0x040fe20000400000 */
[----:B------:R-:W-:Y:S02]  /*6d70*/  HADD2.F32 R70, -RZ, R70.H1_H1 ;  /* 0x30000046ff467230 */ /* 0x000fe40000004100 */
[C---:B------:R-:W-:Y:S01]  /*6d80*/  FMUL R29, R38.reuse, R33 ;  /* 0x00000021261d7220 */ /* 0x040fe20000400000 */
[C---:B------:R-:W-:Y:S01]  /*6d90*/  FMUL R3, R38.reuse, R6 ;  /* 0x0000000626037220 */ /* 0x040fe20000400000 */
[C---:B------:R-:W-:Y:S01]  /*6da0*/  FMUL R7, R38.reuse, R7 ;  /* 0x0000000726077220 */ /* 0x040fe20000400000 */
[--C-:B------:R-:W-:Y:S02]  /*6db0*/  HADD2.F32 R47, -RZ, R48.reuse.H0_H0 ;  /* 0x20000030ff2f7230 */ /* 0x100fe40000004100 */
[C---:B------:R-:W-:Y:S01]  /*6dc0*/  FMUL R6, R38.reuse, R10 ;  /* 0x0000000a26067220 */ /* 0x040fe20000400000 */
[C---:B------:R-:W-:Y:S01]  /*6dd0*/  FFMA R3, R41.reuse, R42, R3 ;  /* 0x0000002a29037223 */ /* 0x040fe20000000003 */
[----:B------:R-:W-:Y:S02]  /*6de0*/  HADD2.F32 R48, -RZ, R48.H1_H1 ;  /* 0x30000030ff307230 */ /* 0x000fe40000004100 */
[C---:B------:R-:W-:Y:S01]  /*6df0*/  FFMA R7, R41.reuse, R44, R7 ;  /* 0x0000002c29077223 */ /* 0x040fe20000000007 */
[C---:B------:R-:W-:Y:S01]  /*6e00*/  FFMA R4, R41.reuse, R45, R4 ;  /* 0x0000002d29047223 */ /* 0x040fe20000000004 */
[C---:B------:R-:W-:Y:S01]  /*6e10*/  FFMA R5, R41.reuse, R46, R5 ;  /* 0x0000002e29057223 */ /* 0x040fe20000000005 */
[----:B------:R-:W-:Y:S01]  /*6e20*/  F2FP.F16.E4M3.UNPACK_B R72, R83.H1 ;  /* 0x00000053ff48723e */ /* 0x000fe200030006ff */
[----:B------:R-:W-:Y:S01]  /*6e30*/  FFMA R6, R41, R47, R6 ;  /* 0x0000002f29067223 */ /* 0x000fe20000000006 */
[----:B------:R-:W-:Y:S01]  /*6e40*/  F2FP.SATFINITE.E4M3.F32.PACK_AB_MERGE_C R109, R7, R3, RZ ;  /* 0x00000003076d723e */ /* 0x000fe200048070ff */
[C---:B------:R-:W-:Y:S01]  /*6e50*/  FMUL R11, R38.reuse, R11 ;  /* 0x0000000b260b7220 */ /* 0x040fe20000400000 */
[--C-:B------:R-:W-:Y:S02]  /*6e60*/  HADD2.F32 R51, -RZ, R52.reuse.H0_H0 ;  /* 0x20000034ff337230 */ /* 0x100fe40000004100 */
[----:B------:R-:W-:Y:S01]  /*6e70*/  FMUL R10, R38, R14 ;  /* 0x0000000e260a7220 */ /* 0x000fe20000400000 */
[----:B------:R-:W-:Y:S01]  /*6e80*/  HADD2.F32 R52, -RZ, R52.H1_H1 ;  /* 0x30000034ff347230 */ /* 0x000fe20000004100 */
[----:B------:R-:W-:Y:S01]  /*6e90*/  F2FP.SATFINITE.E4M3.F32.PACK_AB_MERGE_C R108, R2, R0, R109 ;  /* 0x00000000026c723e */ /* 0x000fe2000480706d */
[C---:B------:R-:W-:Y:S01]  /*6ea0*/  FFMA R11, R41.reuse, R48, R11 ;  /* 0x00000030290b7223 */ /* 0x040fe2000000000b */
[C---:B------:R-:W-:Y:S01]  /*6eb0*/  FFMA R8, R41.reuse, R49, R8 ;  /* 0x0000003129087223 */ /* 0x040fe20000000008 */
[----:B------:R-:W-:Y:S01]  /*6ec0*/  FFMA R9, R41, R50, R9 ;  /* 0x0000003229097223 */ /* 0x000fe20000000009 */
[----:B------:R-:W-:Y:S01]  /*6ed0*/  ISETP.NE.AND P0, PT, R91, RZ, PT ;  /* 0x000000ff5b00720c */ /* 0x000fe20003f05270 */
[----:B------:R-:W-:Y:S01]  /*6ee0*/  FFMA R10, R41, R51, R10 ;  /* 0x00000033290a7223 */ /* 0x000fe2000000000a */
[----:B------:R-:W-:Y:S01]  /*6ef0*/  F2FP.SATFINITE.E4M3.F32.PACK_AB_MERGE_C R110, R11, R6, RZ ;  /* 0x000000060b6e723e */ /* 0x000fe200048070ff */
[C---:B------:R-:W-:Y:S01]  /*6f00*/  FMUL R15, R38.reuse, R15 ;  /* 0x0000000f260f7220 */ /* 0x040fe20000400000 */
[--C-:B------:R-:W-:Y:S02]  /*6f10*/  HADD2.F32 R55, -RZ, R56.reuse.H0_H0 ;  /* 0x20000038ff377230 */ /* 0x100fe40000004100 */
[C---:B------:R-:W-:Y:S01]  /*6f20*/  FMUL R14, R38.reuse, R18 ;  /* 0x00000012260e7220 */ /* 0x040fe20000400000 */
[----:B------:R-:W-:Y:S01]  /*6f30*/  HADD2.F32 R56, -RZ, R56.H1_H1 ;  /* 0x30000038ff387230 */ /* 0x000fe20000004100 */
[----:B------:R-:W-:Y:S01]  /*6f40*/  F2FP.SATFINITE.E4M3.F32.PACK_AB_MERGE_C R109, R5, R4, R110 ;  /* 0x00000004056d723e */ /* 0x000fe2000480706e */
[C---:B------:R-:W-:Y:S01]  /*6f50*/  FFMA R15, R41.reuse, R52, R15 ;  /* 0x00000034290f7223 */ /* 0x040fe2000000000f */
[C---:B------:R-:W-:Y:S01]  /*6f60*/  FFMA R12, R41.reuse, R53, R12 ;  /* 0x00000035290c7223 */ /* 0x040fe2000000000c */
[C---:B------:R-:W-:Y:S01]  /*6f70*/  FFMA R13, R41.reuse, R54, R13 ;  /* 0x00000036290d7223 */ /* 0x040fe2000000000d */
[C---:B------:R-:W-:Y:S01]  /*6f80*/  FMUL R19, R38.reuse, R19 ;  /* 0x0000001326137220 */ /* 0x040fe20000400000 */
[--C-:B------:R-:W-:Y:S02]  /*6f90*/  HADD2.F32 R59, -RZ, R60.reuse.H0_H0 ;  /* 0x2000003cff3b7230 */ /* 0x100fe40000004100 */
[C---:B------:R-:W-:Y:S01]  /*6fa0*/  FFMA R14, R41.reuse, R55, R14 ;  /* 0x00000037290e7223 */ /* 0x040fe2000000000e */
[----:B------:R-:W-:Y:S02]  /*6fb0*/  HADD2.F32 R60, -RZ, R60.H1_H1 ;  /* 0x3000003cff3c7230 */ /* 0x000fe40000004100 */
[C---:B------:R-:W-:Y:S01]  /*6fc0*/  FMUL R18, R38.reuse, R22 ;  /* 0x0000001626127220 */ /* 0x040fe20000400000 */
[C---:B------:R-:W-:Y:S01]  /*6fd0*/  FFMA R19, R41.reuse, R56, R19 ;  /* 0x0000003829137223 */ /* 0x040fe20000000013 */
[C---:B------:R-:W-:Y:S01]  /*6fe0*/  FMUL R23, R38.reuse, R23 ;  /* 0x0000001726177220 */ /* 0x040fe20000400000 */
[C---:B------:R-:W-:Y:S01]  /*6ff0*/  FFMA R16, R41.reuse, R57, R16 ;  /* 0x0000003929107223 */ /* 0x040fe20000000010 */
[C---:B------:R-:W-:Y:S01]  /*7000*/  FFMA R17, R41.reuse, R58, R17 ;  /* 0x0000003a29117223 */ /* 0x040fe20000000011 */
        /* <DEDUP_REMOVED lines=9> */
[----:B------:R-:W-:Y:S01]  /*70a0*/  FFMA R22, R41, R63, R22 ;  /* 0x0000003f29167223 */ /* 0x000fe20000000016 */
[----:B------:R-:W-:Y:S02]  /*70b0*/  HADD2.F32 R68, -RZ, R68.H1_H1 ;  /* 0x30000044ff447230 */ /* 0x000fe40000004100 */
[C---:B------:R-:W-:Y:S01]  /*70c0*/  FMUL R26, R38.reuse, R30 ;  /* 0x0000001e261a7220 */ /* 0x040fe20000400000 */
[----:B------:R-:W-:Y:S01]  /*70d0*/  F2FP.SATFINITE.E4M3.F32.PACK_AB_MERGE_C R111, R15, R10, RZ ;  /* 0x0000000a0f6f723e */ /* 0x000fe200048070ff */
        /* <DEDUP_REMOVED lines=8> */
[----:B------:R-:W-:Y:S01]  /*7160*/  F2FP.SATFINITE.E4M3.F32.PACK_AB_MERGE_C R110, R9, R8, R111 ;  /* 0x00000008096e723e */ /* 0x000fe2000480706f */
[----:B------:R-:W-:Y:S01]  /*7170*/  FFMA R31, R41, R68, R31 ;  /* 0x00000044291f7223 */ /* 0x000fe2000000001f */
[----:B------:R-:W-:Y:S01]  /*7180*/  FMUL R35, R38, R35 ;  /* 0x0000002326237220 */ /* 0x000fe20000400000 */
[----:B------:R-:W-:Y:S01]  /*7190*/  F2FP.SATFINITE.E4M3.F32.PACK_AB_MERGE_C R111, R19, R14, RZ ;  /* 0x0000000e136f723e */ /* 0x000fe200048070ff */
[C---:B------:R-:W-:Y:S01]  /*71a0*/  FFMA R28, R41.reuse, R69, R28 ;  /* 0x00000045291c7223 */ /* 0x040fe2000000001c */
[C---:B------:R-:W-:Y:S01]  /*71b0*/  FFMA R29, R41.reuse, R70, R29 ;  /* 0x00000046291d7223 */ /* 0x040fe2000000001d */
[C---:B------:R-:W-:Y:S01]  /*71c0*/  FFMA R30, R41.reuse, R71, R30 ;  /* 0x00000047291e7223 */ /* 0x040fe2000000001e */
[----:B------:R-:W-:Y:S01]  /*71d0*/  FFMA R35, R41, R72, R35 ;  /* 0x0000004829237223 */ /* 0x000fe20000000023 */
[----:B------:R-:W-:Y:S02]  /*71e0*/  F2FP.SATFINITE.E4M3.F32.PACK_AB_MERGE_C R111, R13, R12, R111 ;  /* 0x0000000c0d6f723e */ /* 0x000fe4000480706f */
[----:B------:R-:W-:Y:S02]  /*71f0*/  F2FP.SATFINITE.E4M3.F32.PACK_AB_MERGE_C R116, R23, R18, RZ ;  /* 0x000000121774723e */ /* 0x000fe400048070ff */
[----:B------:R-:W-:Y:S01]  /*7200*/  F2FP.SATFINITE.E4M3.F32.PACK_AB_MERGE_C R117, R27, R22, RZ ;  /* 0x000000161b75723e */ /* 0x000fe200048070ff */
[----:B------:R1:W-:Y:S01]  /*7210*/  STS.128 [R89+UR48+0x2200], R108 ;  /* 0x0022006c59007988 */ /* 0x0003e20008000c30 */
[----:B------:R-:W-:Y:S02]  /*7220*/  F2FP.SATFINITE.E4M3.F32.PACK_AB_MERGE_C R118, R31, R26, RZ ;  /* 0x0000001a1f76723e */ /* 0x000fe400048070ff */
[----:B------:R-:W-:Y:S02]  /*7230*/  F2FP.SATFINITE.E4M3.F32.PACK_AB_MERGE_C R122, R35, R30, RZ ;  /* 0x0000001e237a723e */ /* 0x000fe400048070ff */
[----:B------:R-:W-:Y:S02]  /*7240*/  F2FP.SATFINITE.E4M3.F32.PACK_AB_MERGE_C R116, R17, R16, R116 ;  /* 0x000000101174723e */ /* 0x000fe40004807074 */
[----:B------:R-:W-:Y:S02]  /*7250*/  F2FP.SATFINITE.E4M3.F32.PACK_AB_MERGE_C R117, R21, R20, R117 ;  /* 0x000000141575723e */ /* 0x000fe40004807075 */
[----:B------:R-:W-:Y:S02]  /*7260*/  F2FP.SATFINITE.E4M3.F32.PACK_AB_MERGE_C R118, R25, R24, R118 ;  /* 0x000000181976723e */ /* 0x000fe40004807076 */
[----:B------:R-:W-:Y:S02]  /*7270*/  F2FP.SATFINITE.E4M3.F32.PACK_AB_MERGE_C R119, R29, R28, R122 ;  /* 0x0000001c1d77723e */ /* 0x000fe4000480707a */
[----:B------:R-:W-:Y:S02]  /*7280*/  LEA R121, R86, UR48, 0x3 ;  /* 0x0000003056797c11 */ /* 0x000fe4000f8e18ff */
[----:B------:R-:W-:Y:S01]  /*7290*/  @P6 SHF.L.U32 R122, R73, 0x1f, RZ ;  /* 0x0000001f497a6819 */ /* 0x000fe200000006ff */
[----:B------:R1:W-:Y:S01]  /*72a0*/  STS.128 [R112+0x2210], R116 ;  /* 0x0022107470007388 */ /* 0x0003e20000000c00 */
[----:B------:R-:W-:Y:S01]  /*72b0*/  @!PT LDS RZ, [RZ] ;  /* 0x00000000fffff984 */ /* 0x000fe20000000800 */
[----:B------:R-:W-:Y:S01]  /*72c0*/  @!PT LDS RZ, [RZ] ;  /* 0x00000000fffff984 */ /* 0x000fe20000000800 */
[----:B------:R-:W-:Y:S01]  /*72d0*/  @!PT LDS RZ, [RZ] ;  /* 0x00000000fffff984 */ /* 0x000fe20000000800 */
[----:B------:R-:W-:Y:S01]  /*72e0*/  @!PT LDS RZ, [RZ] ;  /* 0x00000000fffff984 */ /* 0x000fe20000000800 */
[----:B------:R2:W-:Y:S07]  /*72f0*/  MEMBAR.ALL.CTA ;  /* 0x0000000000007992 */ /* 0x0005ee0000008000 */
[----:B--2---:R-:W2:Y:S02]  /*7300*/  FENCE.VIEW.ASYNC.S ;  /* 0x00000000000073c6 */ /* 0x004ea40000000000 */
[----:B--2---:R-:W-:Y:S06]  /*7310*/  BAR.SYNC.DEFER_BLOCKING 0x1, 0x80 ;  /* 0x0042000000007b1d */ /* 0x004fec0000010000 */
[----:B------:R-:W-:Y:S05]  /*7320*/  @P0 BRA `(.L_x_109) ;  /* 0x0000000000300947 */ /* 0x000fea0003800000 */
[----:B------:R-:W2:Y:S01]  /*7330*/  LDCU.64 UR6, c[0x0][0x348] ;  /* 0x00006900ff0677ac */ /* 0x000ea20008000a00 */
[----:B------:R-:W-:Y:S02]  /*7340*/  R2UR UR42, R107 ;  /* 0x000000006b2a72ca */ /* 0x000fe400000e0000 */
[----:B------:R-:W-:Y:S01]  /*7350*/  R2UR UR43, R105 ;  /* 0x00000000692b72ca */ /* 0x000fe200000e0000 */
[----:B------:R-:W-:Y:S01]  /*7360*/  UIADD3 UR4, UPT, UPT, UR48, 0x2200, URZ ;  /* 0x0000220030047890 */ /* 0x000fe2000fffe0ff */
[----:B------:R-:W-:Y:S05]  /*7370*/  R2UR UR44, R106 ;  /* 0x000000006a2c72ca */ /* 0x000fea00000e0000 */
[----:B------:R-:W-:Y:S05]  /*7380*/  IMAD.U32 R104, RZ, RZ, UR4 ;  /* 0x00000004ff687e24 */ /* 0x000fea000f8e00ff */
[----:B------:R-:W-:Y:S01]  /*7390*/  R2UR UR40, R104 ;  /* 0x00000000682872ca */ /* 0x000fe200000e0000 */
[----:B--2---:R-:W-:Y:S04]  /*73a0*/  UIADD3 UR4, UP0, UPT, UR6, 0x680, URZ ;  /* 0x0000068006047890 */ /* 0x004fe8000ff1e0ff */
[----:B------:R-:W-:Y:S09]  /*73b0*/  UIADD3.X UR5, UPT, UPT, URZ, UR7, URZ, UP0, !UPT ;  /* 0x00000007ff057290 */ /* 0x000ff200087fe4ff */
[----:B------:R2:W-:Y:S01]  /*73c0*/  UTMASTG.4D.IM2COL [UR40], [UR4] ;  /* 0x00000028040073b5 */ /* 0x0005e20008058000 */
[----:B------:R0:W-:Y:S01]  /*73d0*/  UTMACMDFLUSH ;  /* 0x00000000000079b7 */ /* 0x0001e20000000000 */
[----:B--2---:R-:W-:Y:S04]  /*73e0*/  DEPBAR.LE SB0, 0x1 ;  /* 0x000080400000791a */ /* 0x004fe80000000000 */
.L_x_109:
[----:B------:R-:W-:Y:S05]  /*73f0*/  BSYNC.RECONVERGENT B0 ;  /* 0x0000000000007941 */ /* 0x000fea0003800200 */
.L_x_108:
[----:B------:R-:W-:Y:S06]  /*7400*/  BAR.SYNC.DEFER_BLOCKING 0x1, 0x80 ;  /* 0x0042000000007b1d */ /* 0x000fec0000010000 */
[----:B------:R-:W2:Y:S01]  /*7410*/  @P6 SYNCS.PHASECHK.TRANS64.TRYWAIT P0, [R121+URZ+0x110], R122 ;  /* 0x0001107a790065a7 */ /* 0x000ea200080011ff */
[----:B------:R-:W-:Y:S01]  /*7420*/  BSSY B1, `(.L_x_110) ;  /* 0x0000020000017945 */ /* 0x000fe20003800000 */
[----:B--2---:R-:W-:Y:S03]  /*7430*/  @P6 SEL R114, RZ, 0x1, !P0 ;  /* 0x00000001ff726807 */ /* 0x004fe60004000000 */
[----:B------:R-:W-:Y:S05]  /*7440*/  @!P6 BRA `(.L_x_111) ;  /* 0x000000000074e947 */ /* 0x000fea0003800000 */
[----:B------:R-:W-:Y:S01]  /*7450*/  ISETP.NE.AND P1, PT, R115, RZ, PT ;  /* 0x000000ff7300720c */ /* 0x000fe20003f25270 */
[----:B------:R-:W2:Y:S01]  /*7460*/  S2R R0, SR_CgaCtaId ;  /* 0x0000000000007919 */ /* 0x000ea20000008800 */
[----:B------:R-:W-:Y:S01]  /*7470*/  ISETP.NE.AND P0, PT, R114, RZ, PT ;  /* 0x000000ff7200720c */ /* 0x000fe20003f05270 */
[----:B------:R-:W-:Y:S10]  /*7480*/  BSSY B0, `(.L_x_112) ;  /* 0x0000008000007945 */ /* 0x000ff40003800000 */
[----:B------:R-:W-:Y:S05]  /*7490*/  @P1 IMAD R2, R86, 0x1000, R89 ;  /* 0x0000100056021824 */ /* 0x000fea00078e0259 */
[----:B------:R-:W-:Y:S05]  /*74a0*/  @P1 IADD3 R3, PT, PT, R2, UR48, RZ ;  /* 0x0000003002031c10 */ /* 0x000fea000fffe0ff */
[----:B------:R-:W-:Y:S01]  /*74b0*/  @P1 IMAD.IADD R3, R3, 0x1, R120 ;  /* 0x0000000103031824 */ /* 0x000fe200078e0278 */
[----:B------:R-:W-:Y:S06]  /*74c0*/  @P0 BRA `(.L_x_113) ;  /* 0x00000000000c0947 */ /* 0x000fec0003800000 */
[----:B------:R-:W-:Y:S04]  /*74d0*/  SHF.L.U32 R4, R73, 0x1f, RZ ;  /* 0x0000001f49047819 */ /* 0x000fe800000006ff */
[----:B------:R-:W3:Y:S02]  /*74e0*/  SYNCS.PHASECHK.TRANS64.TRYWAIT P0, [R121+URZ+0x110], R4 ;  /* 0x00011004790075a7 */ /* 0x000ee400080011ff */
[----:B---3--:R-:W-:Y:S05]  /*74f0*/  @!P0 BRA `(.L_x_114) ;  /* 0x00000018008c8947 */ /* 0x008fea0003800000 */
.L_x_113:
[----:B------:R-:W-:Y:S05]  /*7500*/  BSYNC B0 ;  /* 0x0000000000007941 */ /* 0x000fea0003800000 */
.L_x_112:
[----:B------:R-:W-:Y:S01]  /*7510*/  ISETP.NE.AND P0, PT, R115, RZ, PT ;  /* 0x000000ff7300720c */ /* 0x000fe20003f05270 */
[----:B---3--:R-:W-:Y:S02]  /*7520*/  VIADD R121, R121, 0x120 ;  /* 0x0000012079797836 */ /* 0x008fe40000000000 */
[----:B------:R-:W-:Y:S03]  /*7530*/  VIADD R86, R86, 0x1 ;  /* 0x0000000156567836 */ /* 0x000fe60000000000 */
[----:B--2---:R-:W-:Y:S07]  /*7540*/  PRMT R0, R0, 0x654, R121 ;  /* 0x0000065400007816 */ /* 0x004fee0000000079 */
[----:B------:R2:W3:Y:S04]  /*7550*/  @P0 LDS.128 R76, [R2+UR48+0x200] ;  /* 0x00020030024c0984 */ /* 0x0004e80008000c00 */
[----:B------:R2:W4:Y:S01]  /*7560*/  @P0 LDS.128 R80, [R3+0x210] ;  /* 0x0002100003500984 */ /* 0x0005220000000c00 */
[C---:B------:R-:W-:Y:S01]  /*7570*/  ISETP.NE.AND P0, PT, R86.reuse, 0x2, PT ;  /* 0x000000025600780c */ /* 0x040fe20003f05270 */
[----:B------:R-:W-:Y:S01]  /*7580*/  @!PT LDS RZ, [RZ] ;  /* 0x00000000fffff984 */ /* 0x000fe20000000800 */
[----:B------:R-:W-:Y:S01]  /*7590*/  @!PT LDS RZ, [RZ] ;  /* 0x00000000fffff984 */ /* 0x000fe20000000800 */
[----:B------:R-:W-:Y:S01]  /*75a0*/  @!PT LDS RZ, [RZ] ;  /* 0x00000000fffff984 */ /* 0x000fe20000000800 */
[----:B------:R-:W-:Y:S01]  /*75b0*/  @!PT LDS RZ, [RZ] ;  /* 0x00000000fffff984 */ /* 0x000fe20000000800 */
[----:B------:R5:W-:Y:S06]  /*75c0*/  MEMBAR.ALL.CTA ;  /* 0x0000000000007992 */ /* 0x000bec0000008000 */
[----:B-----5:R-:W5:Y:S01]  /*75d0*/  FENCE.VIEW.ASYNC.S ;  /* 0x00000000000073c6 */ /* 0x020f620000000000 */
[----:B------:R-:W-:Y:S01]  /*75e0*/  SEL R86, R86, RZ, P0 ;  /* 0x000000ff56567207 */ /* 0x000fe20000000000 */
[----:B-----5:R5:W-:Y:S02]  /*75f0*/  SYNCS.ARRIVE.TRANS64.RED.A1T0 RZ, [R0+URZ], RZ ;  /* 0x000000ff00ff79a7 */ /* 0x020be400081004ff */
[----:B-----5:R-:W-:Y:S04]  /*7600*/  SEL R0, RZ, 0x1, P0 ;  /* 0x00000001ff007807 */ /* 0x020fe80000000000 */
[----:B--23--:R-:W-:Y:S02]  /*7610*/  LOP3.LUT R73, R73, R0, RZ, 0x3c, !PT ;  /* 0x0000000049497212 */ /* 0x00cfe400078e3cff */
.L_x_111:
[----:B------:R-:W-:Y:S05]  /*7620*/  BSYNC B1 ;  /* 0x0000000000017941 */ /* 0x000fea0003800000 */
.L_x_110:
[----:B------:R-:W-:Y:S05]  /*7630*/  VIADD R0, R39, 0x40 ;  /* 0x0000004027007836 */ /* 0x000fea0000000000 */
[----:B------:R-:W-:Y:S04]  /*7640*/  SHF.R.U32.HI R0, RZ, 0x15, R0 ;  /* 0x00000015ff007819 */ /* 0x000fe80000011600 */
[----:B------:R-:W-:Y:S11]  /*7650*/  LOP3.LUT P0, RZ, R0, 0x3, R93, 0x48, !PT ;  /* 0x0000000300ff7812 */ /* 0x000ff6000780485d */
[----:B------:R-:W-:Y:S02]  /*7660*/  @!UPT UIADD3 URZ, UPT, UPT, URZ, URZ, URZ ;  /* 0x000000fffffff290 */ /* 0x000fe4000fffe0ff */
[----:B------:R-:W-:Y:S05]  /*7670*/  @!P0 BRA `(.L_x_115) ;  /* 0x0000000000408947 */ /* 0x000fea0003800000 */
[----:B------:R-:W2:Y:S01]  /*7680*/  LDCU.64 UR8, c[0x4][0x70] ;  /* 0x01000e00ff0877ac */ /* 0x000ea20008000a00 */
[----:B------:R-:W-:Y:S01]  /*7690*/  MOV R3, 0x0 ;  /* 0x0000000000037802 */ /* 0x000fe20000000f00 */
[----:B------:R-:W-:Y:S02]  /*76a0*/  HFMA2 R12, -RZ, RZ, 0, 5.9604644775390625e-08 ;  /* 0x00000001ff0c7431 */ /* 0x000fe400000001ff */
[----:B------:R-:W-:Y:S02]  /*76b0*/  IMAD.MOV.U32 R8, RZ, RZ, 0x192 ;  /* 0x00000192ff087424 */ /* 0x000fe400078e00ff */
[----:B------:R-:W-:Y:S01]  /*76c0*/  IMAD.MOV.U32 R13, RZ, RZ, RZ ;  /* 0x000000ffff0d7224 */ /* 0x000fe200078e00ff */
[----:B------:R-:W3:Y:S01]  /*76d0*/  LDCU.64 UR6, c[0x4][0x78] ;  /* 0x01000f00ff0677ac */ /* 0x000ee20008000a00 */
[----:B------:R-:W1:Y:S01]  /*76e0*/  LDC.64 R2, c[0x4][R3] ;  /* 0x0100000003027b82 */ /* 0x000e620000000a00 */
[----:B------:R-:W5:Y:S01]  /*76f0*/  LDCU.64 UR4, c[0x4][0x10] ;  /* 0x01000200ff0477ac */ /* 0x000f620008000a00 */
[----:B--2---:R-:W-:Y:S01]  /*7700*/  MOV R5, UR9 ;  /* 0x0000000900057c02 */ /* 0x004fe20008000f00 */
[----:B------:R-:W-:Y:S01]  /*7710*/  IMAD.U32 R4, RZ, RZ, UR8 ;  /* 0x00000008ff047e24 */ /* 0x000fe2000f8e00ff */
[----:B---3--:R-:W-:Y:S01]  /*7720*/  MOV R7, UR7 ;  /* 0x0000000700077c02 */ /* 0x008fe20008000f00 */
[----:B------:R-:W-:Y:S01]  /*7730*/  IMAD.U32 R6, RZ, RZ, UR6 ;  /* 0x00000006ff067e24 */ /* 0x000fe2000f8e00ff */
[----:B-----5:R-:W-:Y:S01]  /*7740*/  MOV R11, UR5 ;  /* 0x00000005000b7c02 */ /* 0x020fe20008000f00 */
[----:B------:R-:W-:Y:S02]  /*7750*/  IMAD.U32 R10, RZ, RZ, UR4 ;  /* 0x00000004ff0a7e24 */ /* 0x000fe4000f8e00ff */
[----:B------:R-:W-:Y:S07]  /*7760*/  LEPC R20, `(.L_x_115) ;  /* 0x000000001014794e */ /* 0x000fee0000000000 */
[----:B-1--4-:R-:W-:Y:S05]  /*7770*/  CALL.ABS.NOINC R2 ;  /* 0x0000000002007343 */ /* 0x012fea0003c00000 */
.L_x_115:
[----:B------:R-:W-:Y:S01]  /*7780*/  ISETP.NE.AND P0, PT, R91, RZ, PT ;  /* 0x000000ff5b00720c */ /* 0x000fe20003f05270 */
[----:B------:R-:W-:Y:S05]  /*7790*/  WARPSYNC.ALL ;  /* 0x0000000000007948 */ /* 0x000fea0003800000 */
[----:B------:R-:W-:Y:S01]  /*77a0*/  R2UR UR4, R39 ;  /* 0x00000000270472ca */ /* 0x000fe200000e0000 */
[----:B------:R-:W2:Y:S01]  /*77b0*/  S2UR UR6, SR_CgaCtaId ;  /* 0x00000000000679c3 */ /* 0x000ea20000008800 */
[-C--:B------:R-:W-:Y:S01]  /*77c0*/  F2FP.F16.E4M3.UNPACK_B R42, R76.reuse ;  /* 0x0000004cff2a723e */ /* 0x080fe200020006ff */
[----:B------:R-:W-:Y:S01]  /*77d0*/  BSSY.RECONVERGENT B0, `(.L_x_116) ;  /* 0x000009d000007945 */ /* 0x000fe20003800200 */
[----:B------:R-:W-:Y:S02]  /*77e0*/  F2FP.F16.E4M3.UNPACK_B R76, R76.H1 ;  /* 0x0000004cff4c723e */ /* 0x000fe400030006ff */
[-C--:B------:R-:W-:Y:S01]  /*77f0*/  F2FP.F16.E4M3.UNPACK_B R46, R77.reuse ;  /* 0x0000004dff2e723e */ /* 0x080fe200020006ff */
[--C-:B------:R-:W-:Y:S01]  /*7800*/  HADD2.F32 R40, -RZ, R42.reuse.H0_H0 ;  /* 0x2000002aff287230 */ /* 0x100fe20000004100 */
[----:B------:R-:W-:Y:S01]  /*7810*/  F2FP.F16.E4M3.UNPACK_B R77, R77.H1 ;  /* 0x0000004dff4d723e */ /* 0x000fe200030006ff */
[----:B------:R-:W-:Y:S01]  /*7820*/  HADD2.F32 R42, -RZ, R42.H1_H1 ;  /* 0x3000002aff2a7230 */ /* 0x000fe20000004100 */
[-C--:B------:R-:W-:Y:S01]  /*7830*/  F2FP.F16.E4M3.UNPACK_B R50, R78.reuse ;  /* 0x0000004eff32723e */ /* 0x080fe200020006ff */
[----:B------:R-:W-:Y:S01]  /*7840*/  HADD2.F32 R43, -RZ, R76.H0_H0 ;  /* 0x2000004cff2b7230 */ /* 0x000fe20000004100 */
[----:B------:R-:W-:Y:S01]  /*7850*/  F2FP.F16.E4M3.UNPACK_B R78, R78.H1 ;  /* 0x0000004eff4e723e */ /* 0x000fe200030006ff */
[----:B------:R-:W-:Y:S01]  /*7860*/  LDTM.16dp32bit_t0_t15.x32 R4, tmem[UR4+0x40] ;  /* 0x00004004000479ee */ /* 0x000fe20008a80000 */
[----:B------:R-:W3:Y:S01]  /*7870*/  LDTM.16dp32bit_t16_t31.x32 R4, tmem[UR4+0x60] ;  /* 0x00006004000479ee */ /* 0x000ee20008aa0000 */
[----:B------:R-:W-:Y:S01]  /*7880*/  NOP ;  /* 0x0000000000007918 */ /* 0x000fe20000000000 */
[--C-:B------:R-:W-:Y:S01]  /*7890*/  HADD2.F32 R45, -RZ, R46.reuse.H0_H0 ;  /* 0x2000002eff2d7230 */ /* 0x100fe20000004100 */
[----:B------:R-:W-:Y:S01]  /*78a0*/  R2UR UR5, R113 ;  /* 0x00000000710572ca */ /* 0x000fe200000e0000 */
[----:B------:R-:W-:Y:S01]  /*78b0*/  HADD2.F32 R46, -RZ, R46.H1_H1 ;  /* 0x3000002eff2e7230 */ /* 0x000fe20000004100 */
[----:B------:R-:W-:Y:S01]  /*78c0*/  F2FP.F16.E4M3.UNPACK_B R54, R79 ;  /* 0x0000004fff36723e */ /* 0x000fe200020006ff */
[--C-:B------:R-:W-:Y:S01]  /*78d0*/  HADD2.F32 R49, -RZ, R50.reuse.H0_H0 ;  /* 0x20000032ff317230 */ /* 0x100fe20000004100 */
[----:B----4-:R-:W-:Y:S01]  /*78e0*/  F2FP.F16.E4M3.UNPACK_B R58, R80 ;  /* 0x00000050ff3a723e */ /* 0x010fe200020006ff */
        /* <DEDUP_REMOVED lines=8> */
[----:B------:R-:W-:Y:S01]  /*7970*/  UIADD3 UR4, UPT, UPT, UR5, 0x160, URZ ;  /* 0x0000016005047890 */ /* 0x000fe2000fffe0ff */
[----:B------:R-:W-:Y:S01]  /*7980*/  HADD2.F32 R59, -RZ, R58.H1_H1 ;  /* 0x3000003aff3b7230 */ /* 0x000fe20000004100 */
[----:B------:R-:W-:Y:S01]  /*7990*/  F2FP.F16.E4M3.UNPACK_B R80, R80.H1 ;  /* 0x00000050ff50723e */ /* 0x000fe200030006ff */
[--C-:B------:R-:W-:Y:S01]  /*79a0*/  HADD2.F32 R61, -RZ, R62.reuse.H0_H0 ;  /* 0x2000003eff3d7230 */ /* 0x100fe20000004100 */
[----:B------:R-:W-:Y:S01]  /*79b0*/  F2FP.F16.E4M3.UNPACK_B R81, R81.H1 ;  /* 0x00000051ff51723e */ /* 0x000fe200030006ff */
[----:B------:R-:W-:Y:S01]  /*79c0*/  HADD2.F32 R62, -RZ, R62.H1_H1 ;  /* 0x3000003eff3e7230 */ /* 0x000fe20000004100 */
[----:B------:R-:W-:Y:S01]  /*79d0*/  F2FP.F16.E4M3.UNPACK_B R82, R82.H1 ;  /* 0x00000052ff52723e */ /* 0x000fe200030006ff */
[--C-:B------:R-:W-:Y:S01]  /*79e0*/  HADD2.F32 R65, -RZ, R66.reuse.H0_H0 ;  /* 0x20000042ff417230 */ /* 0x100fe20000004100 */
[----:B--2---:R-:W-:Y:S01]  /*79f0*/  UPRMT UR4, UR6, 0x654, UR4 ;  /* 0x0000065406047896 */ /* 0x004fe20008000004 */
[C---:B---3--:R-:W-:Y:S01]  /*7a00*/  FMUL R4, R38.reuse, R4 ;  /* 0x0000000426047220 */ /* 0x048fe20000400000 */
[C---:B------:R-:W-:Y:S01]  /*7a10*/  FMUL R5, R38.reuse, R5 ;  /* 0x0000000526057220 */ /* 0x040fe20000400000 */
[C---:B------:R-:W-:Y:S01]  /*7a20*/  FMUL R8, R38.reuse, R8 ;  /* 0x0000000826087220 */ /* 0x040fe20000400000 */
[C---:B------:R-:W-:Y:S01]  /*7a30*/  FMUL R9, R38.reuse, R9 ;  /* 0x0000000926097220 */ /* 0x040fe20000400000 */
[C---:B------:R-:W-:Y:S01]  /*7a40*/  FFMA R4, R41.reuse, R40, R4 ;  /* 0x0000002829047223 */ /* 0x040fe20000000004 */
[C---:B------:R-:W-:Y:S01]  /*7a50*/  FFMA R5, R41.reuse, R42, R5 ;  /* 0x0000002a29057223 */ /* 0x040fe20000000005 */
[C---:B------:R-:W-:Y:S01]  /*7a60*/  FMUL R12, R38.reuse, R12 ;  /* 0x0000000c260c7220 */ /* 0x040fe20000400000 */
[C---:B------:R-:W-:Y:S01]  /*7a70*/  FMUL R13, R38.reuse, R13 ;  /* 0x0000000d260d7220 */ /* 0x040fe20000400000 */
[----:B------:R-:W-:Y:S01]  /*7a80*/  SYNCS.ARRIVE.TRANS64.RED.A1T0 RZ, [UR4], RZ ;  /* 0x000000ffffff79a7 */ /* 0x000fe20008100404 */
[C---:B------:R-:W-:Y:S01]  /*7a90*/  FMUL R16, R38.reuse, R16 ;  /* 0x0000001026107220 */ /* 0x040fe20000400000 */
[C---:B------:R-:W-:Y:S01]  /*7aa0*/  FMUL R17, R38.reuse, R17 ;  /* 0x0000001126117220 */ /* 0x040fe20000400000 */
[C---:B------:R-:W-:Y:S01]  /*7ab0*/  FMUL R0, R38.reuse, R20 ;  /* 0x0000001426007220 */ /* 0x040fe20000400000 */
[C---:B------:R-:W-:Y:S01]  /*7ac0*/  FMUL R2, R38.reuse, R21 ;  /* 0x0000001526027220 */ /* 0x040fe20000400000 */
[C---:B------:R-:W-:Y:S01]  /*7ad0*/  FMUL R20, R38.reuse, R24 ;  /* 0x0000001826147220 */ /* 0x040fe20000400000 */
[C---:B------:R-:W-:Y:S01]  /*7ae0*/  FMUL R21, R38.reuse, R25 ;  /* 0x0000001926157220 */ /* 0x040fe20000400000 */
[----:B------:R-:W-:Y:S02]  /*7af0*/  HADD2.F32 R66, -RZ, R66.H1_H1 ;  /* 0x30000042ff427230 */ /* 0x000fe40000004100 */
        /* <DEDUP_REMOVED lines=15> */
[----:B------:R-:W-:Y:S01]  /*7bf0*/  FFMA R10, R41, R47, R10 ;  /* 0x0000002f290a7223 */ /* 0x000fe2000000000a */
[----:B------:R-:W-:Y:S01]  /*7c00*/  HADD2.F32 R43, -RZ, R69.H0_H0 ;  /* 0x20000045ff2b7230 */ /* 0x000fe20000004100 */
[----:B-1----:R-:W-:Y:S01]  /*7c10*/  F2FP.SATFINITE.E4M3.F32.PACK_AB_MERGE_C R108, R7, R6, RZ ;  /* 0x00000006076c723e */ /* 0x002fe200048070ff */
        /* <DEDUP_REMOVED lines=8> */
[----:B------:R-:W-:Y:S01]  /*7ca0*/  FFMA R14, R41, R51, R14 ;  /* 0x00000033290e7223 */ /* 0x000fe2000000000e */
[C---:B------:R-:W-:Y:S01]  /*7cb0*/  FMUL R15, R38.reuse, R15 ;  /* 0x0000000f260f7220 */ /* 0x040fe20000400000 */
[----:B------:R-:W-:Y:S01]  /*7cc0*/  F2FP.F16.E4M3.UNPACK_B R83, R83.H1 ;  /* 0x00000053ff53723e */ /* 0x000fe200030006ff */
[--C-:B------:R-:W-:Y:S01]  /*7cd0*/  HADD2.F32 R55, -RZ, R79.reuse.H0_H0 ;  /* 0x2000004fff377230 */ /* 0x100fe20000004100 */
[----:B------:R-:W-:Y:S01]  /*7ce0*/  F2FP.SATFINITE.E4M3.F32.PACK_AB_MERGE_C R109, R11, R10, RZ ;  /* 0x0000000a0b6d723e */ /* 0x000fe200048070ff */
[C---:B------:R-:W-:Y:S01]  /*7cf0*/  FFMA R15, R41.reuse, R52, R15 ;  /* 0x00000034290f7223 */ /* 0x040fe2000000000f */
[C---:B------:R-:W-:Y:S01]  /*7d00*/  FFMA R16, R41.reuse, R53, R16 ;  /* 0x0000003529107223 */ /* 0x040fe20000000010 */
[----:B------:R-:W-:Y:S01]  /*7d10*/  FFMA R17, R41, R54, R17 ;  /* 0x0000003629117223 */ /* 0x000fe20000000011 */
[----:B------:R-:W-:Y:S01]  /*7d20*/  F2FP.SATFINITE.E4M3.F32.PACK_AB_MERGE_C R109, R9, R8, R109 ;  /* 0x00000008096d723e */ /* 0x000fe2000480706d */
[----:B------:R-:W-:Y:S01]  /*7d30*/  HADD2.F32 R56, -RZ, R79.H1_H1 ;  /* 0x3000004fff387230 */ /* 0x000fe20000004100 */
[----:B------:R-:W-:Y:S01]  /*7d40*/  F2FP.SATFINITE.E4M3.F32.PACK_AB_MERGE_C R110, R15, R14, RZ ;  /* 0x0000000e0f6e723e */ /* 0x000fe200048070ff */
[C---:B------:R-:W-:Y:S01]  /*7d50*/  FMUL R18, R38.reuse, R18 ;  /* 0x0000001226127220 */ /* 0x040fe20000400000 */
[C---:B------:R-:W-:Y:S01]  /*7d60*/  FMUL R19, R38.reuse, R19 ;  /* 0x0000001326137220 */ /* 0x040fe20000400000 */
[--C-:B------:R-:W-:Y:S02]  /*7d70*/  HADD2.F32 R58, -RZ, R80.reuse.H0_H0 ;  /* 0x20000050ff3a7230 */ /* 0x100fe40000004100 */
[C---:B------:R-:W-:Y:S01]  /*7d80*/  FMUL R3, R38.reuse, R22 ;  /* 0x0000001626037220 */ /* 0x040fe20000400000 */
[C---:B------:R-:W-:Y:S01]  /*7d90*/  FFMA R18, R41.reuse, R55, R18 ;  /* 0x0000003729127223 */ /* 0x040fe20000000012 */
[----:B------:R-:W-:Y:S02]  /*7da0*/  HADD2.F32 R60, -RZ, R80.H1_H1 ;  /* 0x30000050ff3c7230 */ /* 0x000fe40000004100 */
        /* <DEDUP_REMOVED lines=42> */
[----:B------:R-:W-:Y:S03]  /*8050*/  IADD3 R70, PT, PT, R36, 0x1, RZ ;  /* 0x0000000124467810 */ /* 0x000fe60007ffe0ff */
        /* <DEDUP_REMOVED lines=13> */
[----:B------:R-:W-:Y:S01]  /*8130*/  R2UR UR12, R106 ;  /* 0x000000006a0c72ca */ /* 0x000fe200000e0000 */
[----:B------:R-:W-:Y:S02]  /*8140*/  UIADD3 UR8, UPT, UPT, UR48, 0x3200, URZ ;  /* 0x0000320030087890 */ /* 0x000fe4000fffe0ff */
[----:B--2---:R-:W-:Y:S04]  /*8150*/  UIADD3 UR4, UP0, UPT, UR6, 0x680, URZ ;  /* 0x0000068006047890 */ /* 0x004fe8000ff1e0ff */
[----:B------:R-:W-:Y:S09]  /*8160*/  UIADD3.X UR5, UPT, UPT, URZ, UR7, URZ, UP0, !UPT ;  /* 0x00000007ff057290 */ /* 0x000ff200087fe4ff */
[----:B------:R2:W-:Y:S01]  /*8170*/  UTMASTG.4D.IM2COL [UR8], [UR4] ;  /* 0x00000008040073b5 */ /* 0x0005e20008058000 */
[----:B------:R0:W-:Y:S01]  /*8180*/  UTMACMDFLUSH ;  /* 0x00000000000079b7 */ /* 0x0001e20000000000 */
[----:B--2---:R-:W-:Y:S04]  /*8190*/  DEPBAR.LE SB0, 0x1 ;  /* 0x000080400000791a */ /* 0x004fe80000000000 */
.L_x_117:
[----:B------:R-:W-:Y:S05]  /*81a0*/  BSYNC.RECONVERGENT B0 ;  /* 0x0000000000007941 */ /* 0x000fea0003800200 */
.L_x_116:
[----:B------:R-:W-:Y:S01]  /*81b0*/  R2UR UR5, R100 ;  /* 0x00000000640572ca */ /* 0x000fe200000e0000 */
[----:B------:R-:W-:Y:S01]  /*81c0*/  BAR.SYNC.DEFER_BLOCKING 0x1, 0x80 ;  /* 0x0042000000007b1d */ /* 0x000fe20000010000 */
[----:B------:R-:W-:Y:S01]  /*81d0*/  R2UR UR4, R101 ;  /* 0x00000000650472ca */ /* 0x000fe200000e0000 */
[----:B------:R-:W-:Y:S01]  /*81e0*/  UISETP.NE.AND UP0, UPT, UR51, URZ, UPT ;  /* 0x000000ff3300728c */ /* 0x000fe2000bf05270 */
[C---:B------:R-:W-:Y:S02]  /*81f0*/  ISETP.NE.AND P0, PT, R70.reuse, 0x2, PT ;  /* 0x000000024600780c */ /* 0x040fe40003f05270 */
[----:B------:R-:W-:Y:S02]  /*8200*/  LOP3.LUT R87, R87, 0x1, RZ, 0x3c, !PT ;  /* 0x0000000157577812 */ /* 0x000fe400078e3cff */
[----:B------:R-:W-:Y:S02]  /*8210*/  SEL R3, RZ, 0x1, P0 ;  /* 0x00000001ff037807 */ /* 0x000fe40000000000 */
[----:B------:R-:W-:Y:S02]  /*8220*/  SEL R36, R70, RZ, P0 ;  /* 0x000000ff46247207 */ /* 0x000fe40000000000 */
[----:B------:R-:W-:Y:S01]  /*8230*/  LOP3.LUT R88, R88, R3, RZ, 0x3c, !PT ;  /* 0x0000000358587212 */ /* 0x000fe200078e3cff */
[----:B------:R-:W-:Y:S02]  /*8240*/  UIADD3 UR21, UPT, UPT, UR36, UR5, URZ ;  /* 0x0000000524157290 */ /* 0x000fe4000fffe0ff */
[----:B------:R-:W-:Y:S01]  /*8250*/  UIADD3 UR49, UPT, UPT, UR37, UR4, URZ ;  /* 0x0000000425317290 */ /* 0x000fe2000fffe0ff */
[----:B------:R-:W-:Y:S01]  /*8260*/  UMOV UR50, UR60 ;  /* 0x0000003c00327c82 */ /* 0x000fe20008000000 */
[----:B------:R-:W-:Y:S10]  /*8270*/  BRA.U UP0, `(.L_x_118) ;  /* 0xffffffd500447547 */ /* 0x000ff4000b83ffff */
[----:B------:R-:W-:Y:S05]  /*8280*/  EXIT ;  /* 0x000000000000794d */ /* 0x000fea0003800000 */
.L_x_25:
[----:B------:R-:W-:Y:S07]  /*8290*/  MOV R0, UR9 ;  /* 0x0000000900007c02 */ /* 0x000fee0008000f00 */
.L_x_119:
[----:B-1----:R1:W2:Y:S02]  /*82a0*/  SYNCS.PHASECHK.TRANS64.TRYWAIT P0, [R0+URZ+0x88], R5 ;  /* 0x00008805000075a7 */ /* 0x0022a400080011ff */
[----:B--2---:R-:W-:Y:S05]  /*82b0*/  @!P0 NANOSLEEP.SYNCS 0x989680 ;  /* 0x009896800000895d */ /* 0x004fea0003900000 */
[----:B------:R-:W2:Y:S02]  /*82c0*/  @!P0 SYNCS.PHASECHK.TRANS64 P0, [R0+URZ+0x88], R5 ;  /* 0x00008805000085a7 */ /* 0x000ea400080010ff */
[----:B--2---:R-:W-:Y:S05]  /*82d0*/  @!P0 BRA `(.L_x_119) ;  /* 0xfffffffc00f08947 */ /* 0x004fea000383ffff */
[----:B------:R-:W-:Y:S05]  /*82e0*/  BRA `(.L_x_24) ;  /* 0xffffff9800207947 */ /* 0x000fea000383ffff */
.L_x_32:
[----:B------:R-:W-:Y:S07]  /*82f0*/  MOV R0, UR9 ;  /* 0x0000000900007c02 */ /* 0x000fee0008000f00 */
.L_x_120:
[----:B-1----:R1:W2:Y:S02]  /*8300*/  SYNCS.PHASECHK.TRANS64.TRYWAIT P0, [R0+URZ+0x88], R5 ;  /* 0x00008805000075a7 */ /* 0x0022a400080011ff */
[----:B--2---:R-:W-:Y:S05]  /*8310*/  @!P0 NANOSLEEP.SYNCS 0x989680 ;  /* 0x009896800000895d */ /* 0x004fea0003900000 */
[----:B------:R-:W2:Y:S02]  /*8320*/  @!P0 SYNCS.PHASECHK.TRANS64 P0, [R0+URZ+0x88], R5 ;  /* 0x00008805000085a7 */ /* 0x000ea400080010ff */
[----:B--2---:R-:W-:Y:S05]  /*8330*/  @!P0 BRA `(.L_x_120) ;  /* 0xfffffffc00f08947 */ /* 0x004fea000383ffff */
[----:B------:R-:W-:Y:S05]  /*8340*/  BRA `(.L_x_31) ;  /* 0xffffff9c00707947 */ /* 0x000fea000383ffff */
.L_x_37:
[----:B------:R-:W-:-:S07]  /*8350*/  MOV R0, UR24 ;  /* 0x0000001800007c02 */ /* 0x000fce0008000f00 */
.L_x_121:
[----:B-1----:R1:W2:Y:S02]  /*8360*/  SYNCS.PHASECHK.TRANS64.TRYWAIT P0, [R0+URZ+0x140], R5 ;  /* 0x00014005000075a7 */ /* 0x0022a400080011ff */
[----:B--2---:R-:W-:Y:S05]  /*8370*/  @!P0 NANOSLEEP.SYNCS 0x989680 ;  /* 0x009896800000895d */ /* 0x004fea0003900000 */
[----:B------:R-:W2:Y:S02]  /*8380*/  @!P0 SYNCS.PHASECHK.TRANS64 P0, [R0+URZ+0x140], R5 ;  /* 0x00014005000085a7 */ /* 0x000ea400080010ff */
[----:B--2---:R-:W-:Y:S05]  /*8390*/  @!P0 BRA `(.L_x_121) ;  /* 0xfffffffc00f08947 */ /* 0x004fea000383ffff */
[----:B------:R-:W-:Y:S05]  /*83a0*/  BRA `(.L_x_122) ;  /* 0xffffffa000347947 */ /* 0x000fea000383ffff */
.L_x_41:
[----:B------:R-:W-:-:S07]  /*83b0*/  MOV R0, UR4 ;  /* 0x0000000400007c02 */ /* 0x000fce0008000f00 */
.L_x_123:
[----:B-1----:R1:W2:Y:S02]  /*83c0*/  SYNCS.PHASECHK.TRANS64.TRYWAIT P0, [R0+URZ], R5 ;  /* 0x00000005000075a7 */ /* 0x0022a400080011ff */
[----:B--2---:R-:W-:Y:S05]  /*83d0*/  @!P0 NANOSLEEP.SYNCS 0x989680 ;  /* 0x009896800000895d */ /* 0x004fea0003900000 */
[----:B------:R-:W2:Y:S02]  /*83e0*/  @!P0 SYNCS.PHASECHK.TRANS64 P0, [R0+URZ], R5 ;  /* 0x00000005000085a7 */ /* 0x000ea400080010ff */
[----:B--2---:R-:W-:Y:S05]  /*83f0*/  @!P0 BRA `(.L_x_123) ;  /* 0xfffffffc00f08947 */ /* 0x004fea000383ffff */
[----:B------:R-:W-:Y:S05]  /*8400*/  BRA `(.L_x_124) ;  /* 0xffffffa400c87947 */ /* 0x000fea000383ffff */
.L_x_42:
[----:B-1----:R-:W-:-:S07]  /*8410*/  MOV R0, UR5 ;  /* 0x0000000500007c02 */ /* 0x002fce0008000f00 */
.L_x_125:
[----:B-1----:R1:W2:Y:S02]  /*8420*/  SYNCS.PHASECHK.TRANS64.TRYWAIT P0, [R0+URZ], R3 ;  /* 0x00000003000075a7 */ /* 0x0022a400080011ff */
[----:B--2---:R-:W-:Y:S05]  /*8430*/  @!P0 NANOSLEEP.SYNCS 0x989680 ;  /* 0x009896800000895d */ /* 0x004fea0003900000 */
[----:B------:R-:W2:Y:S02]  /*8440*/  @!P0 SYNCS.PHASECHK.TRANS64 P0, [R0+URZ], R3 ;  /* 0x00000003000085a7 */ /* 0x000ea400080010ff */
[----:B--2---:R-:W-:Y:S05]  /*8450*/  @!P0 BRA `(.L_x_125) ;  /* 0xfffffffc00f08947 */ /* 0x004fea000383ffff */
[----:B------:R-:W-:Y:S05]  /*8460*/  BRA `(.L_x_126) ;  /* 0xffffffa400d47947 */ /* 0x000fea000383ffff */
.L_x_43:
[----:B------:R-:W-:-:S07]  /*8470*/  MOV R0, UR5 ;  /* 0x0000000500007c02 */ /* 0x000fce0008000f00 */
.L_x_127:
[----:B-1----:R1:W2:Y:S02]  /*8480*/  SYNCS.PHASECHK.TRANS64.TRYWAIT P0, [R0+URZ], R3 ;  /* 0x00000003000075a7 */ /* 0x0022a400080011ff */
[----:B--2---:R-:W-:Y:S05]  /*8490*/  @!P0 NANOSLEEP.SYNCS 0x989680 ;  /* 0x009896800000895d */ /* 0x004fea0003900000 */
[----:B------:R-:W2:Y:S02]  /*84a0*/  @!P0 SYNCS.PHASECHK.TRANS64 P0, [R0+URZ], R3 ;  /* 0x00000003000085a7 */ /* 0x000ea400080010ff */
[----:B--2---:R-:W-:Y:S05]  /*84b0*/  @!P0 BRA `(.L_x_127) ;  /* 0xfffffffc00f08947 */ /* 0x004fea000383ffff */
[----:B------:R-:W-:Y:S05]  /*84c0*/  BRA `(.L_x_128) ;  /* 0xffffffa400e07947 */ /* 0x000fea000383ffff */
.L_x_44:
[----:B------:R-:W-:-:S07]  /*84d0*/  MOV R0, UR5 ;  /* 0x0000000500007c02 */ /* 0x000fce0008000f00 */
.L_x_129:
[----:B-1----:R1:W2:Y:S02]  /*84e0*/  SYNCS.PHASECHK.TRANS64.TRYWAIT P0, [R0+URZ], R3 ;  /* 0x00000003000075a7 */ /* 0x0022a400080011ff */
[----:B--2---:R-:W-:Y:S05]  /*84f0*/  @!P0 NANOSLEEP.SYNCS 0x989680 ;  /* 0x009896800000895d */ /* 0x004fea0003900000 */
[----:B------:R-:W2:Y:S02]  /*8500*/  @!P0 SYNCS.PHASECHK.TRANS64 P0, [R0+URZ], R3 ;  /* 0x00000003000085a7 */ /* 0x000ea400080010ff */
[----:B--2---:R-:W-:Y:S05]  /*8510*/  @!P0 BRA `(.L_x_129) ;  /* 0xfffffffc00f08947 */ /* 0x004fea000383ffff */
[----:B------:R-:W-:Y:S05]  /*8520*/  BRA `(.L_x_130) ;  /* 0xffffffa400ec7947 */ /* 0x000fea000383ffff */
.L_x_45:
[----:B------:R-:W-:-:S07]  /*8530*/  MOV R0, UR5 ;  /* 0x0000000500007c02 */ /* 0x000fce0008000f00 */
.L_x_131:
[----:B-1----:R1:W2:Y:S02]  /*8540*/  SYNCS.PHASECHK.TRANS64.TRYWAIT P0, [R0+URZ], R3 ;  /* 0x00000003000075a7 */ /* 0x0022a400080011ff */
[----:B--2---:R-:W-:Y:S05]  /*8550*/  @!P0 NANOSLEEP.SYNCS 0x989680 ;  /* 0x009896800000895d */ /* 0x004fea0003900000 */
[----:B------:R-:W2:Y:S02]  /*8560*/  @!P0 SYNCS.PHASECHK.TRANS64 P0, [R0+URZ], R3 ;  /* 0x00000003000085a7 */ /* 0x000ea400080010ff */
[----:B--2---:R-:W-:Y:S05]  /*8570*/  @!P0 BRA `(.L_x_131) ;  /* 0xfffffffc00f08947 */ /* 0x004fea000383ffff */
[----:B------:R-:W-:Y:S05]  /*8580*/  BRA `(.L_x_132) ;  /* 0xffffffa400f87947 */ /* 0x000fea000383ffff */
.L_x_46:
[----:B------:R-:W-:-:S07]  /*8590*/  MOV R0, UR5 ;  /* 0x0000000500007c02 */ /* 0x000fce0008000f00 */
.L_x_133:
[----:B-1----:R1:W2:Y:S02]  /*85a0*/  SYNCS.PHASECHK.TRANS64.TRYWAIT P0, [R0+URZ], R3 ;  /* 0x00000003000075a7 */ /* 0x0022a400080011ff */
[----:B--2---:R-:W-:Y:S05]  /*85b0*/  @!P0 NANOSLEEP.SYNCS 0x989680 ;  /* 0x009896800000895d */ /* 0x004fea0003900000 */
[----:B------:R-:W2:Y:S02]  /*85c0*/  @!P0 SYNCS.PHASECHK.TRANS64 P0, [R0+URZ], R3 ;  /* 0x00000003000085a7 */ /* 0x000ea400080010ff */
[----:B--2---:R-:W-:Y:S05]  /*85d0*/  @!P0 BRA `(.L_x_133) ;  /* 0xfffffffc00f08947 */ /* 0x004fea000383ffff */
[----:B------:R-:W-:Y:S05]  /*85e0*/  BRA `(.L_x_134) ;  /* 0xffffffa800047947 */ /* 0x000fea000383ffff */
.L_x_47:
[----:B------:R-:W-:-:S07]  /*85f0*/  MOV R0, UR5 ;  /* 0x0000000500007c02 */ /* 0x000fce0008000f00 */
.L_x_135:
[----:B-1----:R1:W2:Y:S02]  /*8600*/  SYNCS.PHASECHK.TRANS64.TRYWAIT P0, [R0+URZ], R3 ;  /* 0x00000003000075a7 */ /* 0x0022a400080011ff */
[----:B--2---:R-:W-:Y:S05]  /*8610*/  @!P0 NANOSLEEP.SYNCS 0x989680 ;  /* 0x009896800000895d */ /* 0x004fea0003900000 */
[----:B------:R-:W2:Y:S02]  /*8620*/  @!P0 SYNCS.PHASECHK.TRANS64 P0, [R0+URZ], R3 ;  /* 0x00000003000085a7 */ /* 0x000ea400080010ff */
[----:B--2---:R-:W-:Y:S05]  /*8630*/  @!P0 BRA `(.L_x_135) ;  /* 0xfffffffc00f08947 */ /* 0x004fea000383ffff */
[----:B------:R-:W-:Y:S05]  /*8640*/  BRA `(.L_x_136) ;  /* 0xffffffa800107947 */ /* 0x000fea000383ffff */
.L_x_48:
[----:B------:R-:W-:-:S07]  /*8650*/  MOV R0, UR5 ;  /* 0x0000000500007c02 */ /* 0x000fce0008000f00 */
.L_x_137:
[----:B-1----:R1:W2:Y:S02]  /*8660*/  SYNCS.PHASECHK.TRANS64.TRYWAIT P0, [R0+URZ], R3 ;  /* 0x00000003000075a7 */ /* 0x0022a400080011ff */
[----:B--2---:R-:W-:Y:S05]  /*8670*/  @!P0 NANOSLEEP.SYNCS 0x989680 ;  /* 0x009896800000895d */ /* 0x004fea0003900000 */
[----:B------:R-:W2:Y:S02]  /*8680*/  @!P0 SYNCS.PHASECHK.TRANS64 P0, [R0+URZ], R3 ;  /* 0x00000003000085a7 */ /* 0x000ea400080010ff */
[----:B--2---:R-:W-:Y:S05]  /*8690*/  @!P0 BRA `(.L_x_137) ;  /* 0xfffffffc00f08947 */ /* 0x004fea000383ffff */
[----:B------:R-:W-:Y:S05]  /*86a0*/  BRA `(.L_x_138) ;  /* 0xffffffa8001c7947 */ /* 0x000fea000383ffff */
.L_x_49:
[----:B------:R-:W-:-:S07]  /*86b0*/  MOV R0, UR5 ;  /* 0x0000000500007c02 */ /* 0x000fce0008000f00 */
.L_x_139:
[----:B-1----:R1:W2:Y:S02]  /*86c0*/  SYNCS.PHASECHK.TRANS64.TRYWAIT P0, [R0+URZ], R3 ;  /* 0x00000003000075a7 */ /* 0x0022a400080011ff */
[----:B--2---:R-:W-:Y:S05]  /*86d0*/  @!P0 NANOSLEEP.SYNCS 0x989680 ;  /* 0x009896800000895d */ /* 0x004fea0003900000 */
[----:B------:R-:W2:Y:S02]  /*86e0*/  @!P0 SYNCS.PHASECHK.TRANS64 P0, [R0+URZ], R3 ;  /* 0x00000003000085a7 */ /* 0x000ea400080010ff */
[----:B--2---:R-:W-:Y:S05]  /*86f0*/  @!P0 BRA `(.L_x_139) ;  /* 0xfffffffc00f08947 */ /* 0x004fea000383ffff */
[----:B------:R-:W-:Y:S05]  /*8700*/  BRA `(.L_x_140) ;  /* 0xffffffa800287947 */ /* 0x000fea000383ffff */
.L_x_50:
[----:B------:R-:W-:-:S07]  /*8710*/  MOV R0, UR5 ;  /* 0x0000000500007c02 */ /* 0x000fce0008000f00 */
.L_x_141:
[----:B-1----:R1:W2:Y:S02]  /*8720*/  SYNCS.PHASECHK.TRANS64.TRYWAIT P0, [R0+URZ], R3 ;  /* 0x00000003000075a7 */ /* 0x0022a400080011ff */
[----:B--2---:R-:W-:Y:S05]  /*8730*/  @!P0 NANOSLEEP.SYNCS 0x989680 ;  /* 0x009896800000895d */ /* 0x004fea0003900000 */
[----:B------:R-:W2:Y:S02]  /*8740*/  @!P0 SYNCS.PHASECHK.TRANS64 P0, [R0+URZ], R3 ;  /* 0x00000003000085a7 */ /* 0x000ea400080010ff */
[----:B--2---:R-:W-:Y:S05]  /*8750*/  @!P0 BRA `(.L_x_141) ;  /* 0xfffffffc00f08947 */ /* 0x004fea000383ffff */
[----:B------:R-:W-:Y:S05]  /*8760*/  BRA `(.L_x_142) ;  /* 0xffffffa800347947 */ /* 0x000fea000383ffff */
.L_x_51:
[----:B------:R-:W-:-:S07]  /*8770*/  MOV R0, UR5 ;  /* 0x0000000500007c02 */ /* 0x000fce0008000f00 */
.L_x_143:
[----:B-1----:R1:W2:Y:S02]  /*8780*/  SYNCS.PHASECHK.TRANS64.TRYWAIT P0, [R0+URZ], R3 ;  /* 0x00000003000075a7 */ /* 0x0022a400080011ff */
[----:B--2---:R-:W-:Y:S05]  /*8790*/  @!P0 NANOSLEEP.SYNCS 0x989680 ;  /* 0x009896800000895d */ /* 0x004fea0003900000 */
[----:B------:R-:W2:Y:S02]  /*87a0*/  @!P0 SYNCS.PHASECHK.TRANS64 P0, [R0+URZ], R3 ;  /* 0x00000003000085a7 */ /* 0x000ea400080010ff */
[----:B--2---:R-:W-:Y:S05]  /*87b0*/  @!P0 BRA `(.L_x_143) ;  /* 0xfffffffc00f08947 */ /* 0x004fea000383ffff */
[----:B------:R-:W-:Y:S05]  /*87c0*/  BRA `(.L_x_144) ;  /* 0xffffffa800407947 */ /* 0x000fea000383ffff */
.L_x_52:
[----:B------:R-:W-:-:S07]  /*87d0*/  MOV R0, UR5 ;  /* 0x0000000500007c02 */ /* 0x000fce0008000f00 */
.L_x_145:
[----:B-1----:R1:W2:Y:S02]  /*87e0*/  SYNCS.PHASECHK.TRANS64.TRYWAIT P0, [R0+URZ], R3 ;  /* 0x00000003000075a7 */ /* 0x0022a400080011ff */
[----:B--2---:R-:W-:Y:S05]  /*87f0*/  @!P0 NANOSLEEP.SYNCS 0x989680 ;  /* 0x009896800000895d */ /* 0x004fea0003900000 */
[----:B------:R-:W2:Y:S02]  /*8800*/  @!P0 SYNCS.PHASECHK.TRANS64 P0, [R0+URZ], R3 ;  /* 0x00000003000085a7 */ /* 0x000ea400080010ff */
[----:B--2---:R-:W-:Y:S05]  /*8810*/  @!P0 BRA `(.L_x_145) ;  /* 0xfffffffc00f08947 */ /* 0x004fea000383ffff */
[----:B------:R-:W-:Y:S05]  /*8820*/  BRA `(.L_x_146) ;  /* 0xffffffa8004c7947 */ /* 0x000fea000383ffff */
.L_x_53:
[----:B------:R-:W-:-:S07]  /*8830*/  MOV R0, UR5 ;  /* 0x0000000500007c02 */ /* 0x000fce0008000f00 */
.L_x_147:
[----:B-1----:R1:W2:Y:S02]  /*8840*/  SYNCS.PHASECHK.TRANS64.TRYWAIT P0, [R0+URZ], R3 ;  /* 0x00000003000075a7 */ /* 0x0022a400080011ff */
[----:B--2---:R-:W-:Y:S05]  /*8850*/  @!P0 NANOSLEEP.SYNCS 0x989680 ;  /* 0x009896800000895d */ /* 0x004fea0003900000 */
[----:B------:R-:W2:Y:S02]  /*8860*/  @!P0 SYNCS.PHASECHK.TRANS64 P0, [R0+URZ], R3 ;  /* 0x00000003000085a7 */ /* 0x000ea400080010ff */
[----:B--2---:R-:W-:Y:S05]  /*8870*/  @!P0 BRA `(.L_x_147) ;  /* 0xfffffffc00f08947 */ /* 0x004fea000383ffff */
[----:B------:R-:W-:Y:S05]  /*8880*/  BRA `(.L_x_148) ;  /* 0xffffffa800587947 */ /* 0x000fea000383ffff */
.L_x_54:
[----:B------:R-:W-:-:S07]  /*8890*/  MOV R0, UR5 ;  /* 0x0000000500007c02 */ /* 0x000fce0008000f00 */
.L_x_149:
[----:B-1----:R1:W2:Y:S02]  /*88a0*/  SYNCS.PHASECHK.TRANS64.TRYWAIT P0, [R0+URZ], R3 ;  /* 0x00000003000075a7 */ /* 0x0022a400080011ff */
[----:B--2---:R-:W-:Y:S05]  /*88b0*/  @!P0 NANOSLEEP.SYNCS 0x989680 ;  /* 0x009896800000895d */ /* 0x004fea0003900000 */
[----:B------:R-:W2:Y:S02]  /*88c0*/  @!P0 SYNCS.PHASECHK.TRANS64 P0, [R0+URZ], R3 ;  /* 0x00000003000085a7 */ /* 0x000ea400080010ff */
[----:B--2---:R-:W-:Y:S05]  /*88d0*/  @!P0 BRA `(.L_x_149) ;  /* 0xfffffffc00f08947 */ /* 0x004fea000383ffff */
[----:B------:R-:W-:Y:S05]  /*88e0*/  BRA `(.L_x_150) ;  /* 0xffffffa800647947 */ /* 0x000fea000383ffff */
.L_x_55:
[----:B------:R-:W-:-:S07]  /*88f0*/  MOV R0, UR5 ;  /* 0x0000000500007c02 */ /* 0x000fce0008000f00 */
.L_x_151:
[----:B-1----:R1:W2:Y:S02]  /*8900*/  SYNCS.PHASECHK.TRANS64.TRYWAIT P0, [R0+URZ], R3 ;  /* 0x00000003000075a7 */ /* 0x0022a400080011ff */
[----:B--2---:R-:W-:Y:S05]  /*8910*/  @!P0 NANOSLEEP.SYNCS 0x989680 ;  /* 0x009896800000895d */ /* 0x004fea0003900000 */
[----:B------:R-:W2:Y:S02]  /*8920*/  @!P0 SYNCS.PHASECHK.TRANS64 P0, [R0+URZ], R3 ;  /* 0x00000003000085a7 */ /* 0x000ea400080010ff */
[----:B--2---:R-:W-:Y:S05]  /*8930*/  @!P0 BRA `(.L_x_151) ;  /* 0xfffffffc00f08947 */ /* 0x004fea000383ffff */
[----:B------:R-:W-:Y:S05]  /*8940*/  BRA `(.L_x_152) ;  /* 0xffffffa800707947 */ /* 0x000fea000383ffff */
.L_x_56:
[----:B------:R-:W-:-:S07]  /*8950*/  MOV R0, UR5 ;  /* 0x0000000500007c02 */ /* 0x000fce0008000f00 */
.L_x_153:
[----:B-1----:R1:W2:Y:S02]  /*8960*/  SYNCS.PHASECHK.TRANS64.TRYWAIT P0, [R0+URZ], R3 ;  /* 0x00000003000075a7 */ /* 0x0022a400080011ff */
[----:B--2---:R-:W-:Y:S05]  /*8970*/  @!P0 NANOSLEEP.SYNCS 0x989680 ;  /* 0x009896800000895d */ /* 0x004fea0003900000 */
[----:B------:R-:W2:Y:S02]  /*8980*/  @!P0 SYNCS.PHASECHK.TRANS64 P0, [R0+URZ], R3 ;  /* 0x00000003000085a7 */ /* 0x000ea400080010ff */
[----:B--2---:R-:W-:Y:S05]  /*8990*/  @!P0 BRA `(.L_x_153) ;  /* 0xfffffffc00f08947 */ /* 0x004fea000383ffff */
[----:B------:R-:W-:Y:S05]  /*89a0*/  BRA `(.L_x_154) ;  /* 0xffffffa8007c7947 */ /* 0x000fea000383ffff */
.L_x_59:
[----:B------:R-:W-:-:S07]  /*89b0*/  MOV R4, UR4 ;  /* 0x0000000400047c02 */ /* 0x000fce0008000f00 */
.L_x_155:
[----:B--2---:R2:W3:Y:S02]  /*89c0*/  SYNCS.PHASECHK.TRANS64.TRYWAIT P1, [R4+URZ+0x148], R7 ;  /* 0x00014807040075a7 */ /* 0x0044e400080211ff */
[----:B---3--:R-:W-:Y:S05]  /*89d0*/  @!P1 NANOSLEEP.SYNCS 0x989680 ;  /* 0x009896800000995d */ /* 0x008fea0003900000 */
[----:B------:R-:W3:Y:S02]  /*89e0*/  @!P1 SYNCS.PHASECHK.TRANS64 P1, [R4+URZ+0x148], R7 ;  /* 0x00014807040095a7 */ /* 0x000ee400080210ff */
[----:B---3--:R-:W-:Y:S05]  /*89f0*/  @!P1 BRA `(.L_x_155) ;  /* 0xfffffffc00f09947 */ /* 0x008fea000383ffff */
[----:B------:R-:W-:Y:S05]  /*8a00*/  BRA `(.L_x_156) ;  /* 0xffffffa800e87947 */ /* 0x000fea000383ffff */
.L_x_60:
[----:B--2---:R-:W-:-:S07]  /*8a10*/  MOV R4, UR4 ;  /* 0x0000000400047c02 */ /* 0x004fce0008000f00 */
.L_x_157:
[----:B--2---:R2:W3:Y:S02]  /*8a20*/  SYNCS.PHASECHK.TRANS64.TRYWAIT P1, [R4+URZ+0x140], R5 ;  /* 0x00014005040075a7 */ /* 0x0044e400080211ff */
[----:B---3--:R-:W-:Y:S05]  /*8a30*/  @!P1 NANOSLEEP.SYNCS 0x989680 ;  /* 0x009896800000995d */ /* 0x008fea0003900000 */
[----:B------:R-:W3:Y:S02]  /*8a40*/  @!P1 SYNCS.PHASECHK.TRANS64 P1, [R4+URZ+0x140], R5 ;  /* 0x00014005040095a7 */ /* 0x000ee400080210ff */
[----:B---3--:R-:W-:Y:S05]  /*8a50*/  @!P1 BRA `(.L_x_157) ;  /* 0xfffffffc00f09947 */ /* 0x008fea000383ffff */
[----:B------:R-:W-:Y:S05]  /*8a60*/  BRA `(.L_x_158) ;  /* 0xffffffa800f07947 */ /* 0x000fea000383ffff */
.L_x_68:
[----:B------:R-:W-:-:S07]  /*8a70*/  MOV R0, UR18 ;  /* 0x0000001200007c02 */ /* 0x000fce0008000f00 */
.L_x_159:
[----:B--2---:R2:W3:Y:S02]  /*8a80*/  SYNCS.PHASECHK.TRANS64.TRYWAIT P0, [R0+URZ+0x140], R5 ;  /* 0x00014005000075a7 */ /* 0x0044e400080011ff */
[----:B---3--:R-:W-:Y:S05]  /*8a90*/  @!P0 NANOSLEEP.SYNCS 0x989680 ;  /* 0x009896800000895d */ /* 0x008fea0003900000 */
[----:B------:R-:W3:Y:S02]  /*8aa0*/  @!P0 SYNCS.PHASECHK.TRANS64 P0, [R0+URZ+0x140], R5 ;  /* 0x00014005000085a7 */ /* 0x000ee400080010ff */
[----:B---3--:R-:W-:Y:S05]  /*8ab0*/  @!P0 BRA `(.L_x_159) ;  /* 0xfffffffc00f08947 */ /* 0x008fea000383ffff */
[----:B------:R-:W-:Y:S05]  /*8ac0*/  BRA `(.L_x_160) ;  /* 0xffffffb000707947 */ /* 0x000fea000383ffff */
.L_x_69:
[----:B------:R-:W-:-:S07]  /*8ad0*/  MOV R5, UR23 ;  /* 0x0000001700057c02 */ /* 0x000fce0008000f00 */
.L_x_161:
[----:B--2---:R2:W3:Y:S02]  /*8ae0*/  SYNCS.PHASECHK.TRANS64.TRYWAIT P0, [R5+URZ+0x160], R0 ;  /* 0x00016000050075a7 */ /* 0x0044e400080011ff */
[----:B---3--:R-:W-:Y:S05]  /*8af0*/  @!P0 NANOSLEEP.SYNCS 0x989680 ;  /* 0x009896800000895d */ /* 0x008fea0003900000 */
[----:B------:R-:W3:Y:S02]  /*8b00*/  @!P0 SYNCS.PHASECHK.TRANS64 P0, [R5+URZ+0x160], R0 ;  /* 0x00016000050085a7 */ /* 0x000ee400080010ff */
[----:B---3--:R-:W-:Y:S05]  /*8b10*/  @!P0 BRA `(.L_x_161) ;  /* 0xfffffffc00f08947 */ /* 0x008fea000383ffff */
[----:B------:R-:W-:Y:S05]  /*8b20*/  BRA `(.L_x_162) ;  /* 0xffffffb0008c7947 */ /* 0x000fea000383ffff */
.L_x_72:
[----:B--2---:R-:W-:Y:S07]  /*8b30*/  MOV R0, UR16 ;  /* 0x0000001000007c02 */ /* 0x004fee0008000f00 */
.L_x_163:
[----:B--2---:R2:W3:Y:S02]  /*8b40*/  SYNCS.PHASECHK.TRANS64.TRYWAIT P0, [R0+URZ], R5 ;  /* 0x00000005000075a7 */ /* 0x0044e400080011ff */
[----:B---3--:R-:W-:Y:S05]  /*8b50*/  @!P0 NANOSLEEP.SYNCS 0x989680 ;  /* 0x009896800000895d */ /* 0x008fea0003900000 */
[----:B------:R-:W3:Y:S02]  /*8b60*/  @!P0 SYNCS.PHASECHK.TRANS64 P0, [R0+URZ], R5 ;  /* 0x00000005000085a7 */ /* 0x000ee400080010ff */
[----:B---3--:R-:W-:Y:S05]  /*8b70*/  @!P0 BRA `(.L_x_163) ;  /* 0xfffffffc00f08947 */ /* 0x008fea000383ffff */
[----:B------:R-:W-:Y:S05]  /*8b80*/  BRA `(.L_x_71) ;  /* 0xffffffb000b07947 */ /* 0x000fea000383ffff */
.L_x_75:
[----:B------:R-:W-:-:S07]  /*8b90*/  MOV R0, UR4 ;  /* 0x0000000400007c02 */ /* 0x000fce0008000f00 */
.L_x_164:
[----:B--2---:R2:W4:Y:S02]  /*8ba0*/  SYNCS.PHASECHK.TRANS64.TRYWAIT P0, [R0+URZ], R3 ;  /* 0x00000003000075a7 */ /* 0x00452400080011ff */
[----:B----4-:R-:W-:Y:S05]  /*8bb0*/  @!P0 NANOSLEEP.SYNCS 0x989680 ;  /* 0x009896800000895d */ /* 0x010fea0003900000 */
[----:B------:R-:W4:Y:S02]  /*8bc0*/  @!P0 SYNCS.PHASECHK.TRANS64 P0, [R0+URZ], R3 ;  /* 0x00000003000085a7 */ /* 0x000f2400080010ff */
[----:B----4-:R-:W-:Y:S05]  /*8bd0*/  @!P0 BRA `(.L_x_164) ;  /* 0xfffffffc00f08947 */ /* 0x010fea000383ffff */
[----:B------:R-:W-:Y:S05]  /*8be0*/  BRA `(.L_x_165) ;  /* 0xffffffb4007c7947 */ /* 0x000fea000383ffff */
.L_x_76:
[----:B------:R-:W-:-:S07]  /*8bf0*/  MOV R0, UR4 ;  /* 0x0000000400007c02 */ /* 0x000fce0008000f00 */
.L_x_166:
[----:B--2---:R2:W3:Y:S02]  /*8c00*/  SYNCS.PHASECHK.TRANS64.TRYWAIT P0, [R0+URZ], R3 ;  /* 0x00000003000075a7 */ /* 0x0044e400080011ff */
[----:B---3--:R-:W-:Y:S05]  /*8c10*/  @!P0 NANOSLEEP.SYNCS 0x989680 ;  /* 0x009896800000895d */ /* 0x008fea0003900000 */
[----:B------:R-:W3:Y:S02]  /*8c20*/  @!P0 SYNCS.PHASECHK.TRANS64 P0, [R0+URZ], R3 ;  /* 0x00000003000085a7 */ /* 0x000ee400080010ff */
[----:B---3--:R-:W-:Y:S05]  /*8c30*/  @!P0 BRA `(.L_x_166) ;  /* 0xfffffffc00f08947 */ /* 0x008fea000383ffff */
[----:B------:R-:W-:Y:S05]  /*8c40*/  BRA `(.L_x_167) ;  /* 0xffffffb400887947 */ /* 0x000fea000383ffff */
.L_x_81:
[----:B------:R-:W-:Y:S07]  /*8c50*/  MOV R2, UR25 ;  /* 0x0000001900027c02 */ /* 0x000fee0008000f00 */
.L_x_168:
[----:B-1----:R1:W2:Y:S02]  /*8c60*/  SYNCS.PHASECHK.TRANS64.TRYWAIT P0, [R2+URZ+0x140], R3 ;  /* 0x00014003020075a7 */ /* 0x0022a400080011ff */
[----:B--2---:R-:W-:Y:S05]  /*8c70*/  @!P0 NANOSLEEP.SYNCS 0x989680 ;  /* 0x009896800000895d */ /* 0x004fea0003900000 */
[----:B------:R-:W2:Y:S02]  /*8c80*/  @!P0 SYNCS.PHASECHK.TRANS64 P0, [R2+URZ+0x140], R3 ;  /* 0x00014003020085a7 */ /* 0x000ea400080010ff */
[----:B--2---:R-:W-:Y:S05]  /*8c90*/  @!P0 BRA `(.L_x_168) ;  /* 0xfffffffc00f08947 */ /* 0x004fea000383ffff */
[----:B------:R-:W-:Y:S05]  /*8ca0*/  BRA `(.L_x_169) ;  /* 0xffffffb800c87947 */ /* 0x000fea000383ffff */
.L_x_84:
[----:B------:R-:W-:Y:S07]  /*8cb0*/  MOV R2, UR25 ;  /* 0x0000001900027c02 */ /* 0x000fee0008000f00 */
.L_x_170:
[----:B-1----:R1:W2:Y:S02]  /*8cc0*/  SYNCS.PHASECHK.TRANS64.TRYWAIT P2, [R2+URZ+0x138], R3 ;  /* 0x00013803020075a7 */ /* 0x0022a400080411ff */
[----:B--2---:R-:W-:Y:S05]  /*8cd0*/  @!P2 NANOSLEEP.SYNCS 0x989680 ;  /* 0x009896800000a95d */ /* 0x004fea0003900000 */
[----:B------:R-:W2:Y:S02]  /*8ce0*/  @!P2 SYNCS.PHASECHK.TRANS64 P2, [R2+URZ+0x138], R3 ;  /* 0x000138030200a5a7 */ /* 0x000ea400080410ff */
[----:B--2---:R-:W-:Y:S05]  /*8cf0*/  @!P2 BRA `(.L_x_170) ;  /* 0xfffffffc00f0a947 */ /* 0x004fea000383ffff */
[----:B------:R-:W-:Y:S05]  /*8d00*/  BRA `(.L_x_83) ;  /* 0xffffffc0002c7947 */ /* 0x000fea000383ffff */
.L_x_87:
[----:B-1----:R-:W-:Y:S07]  /*8d10*/  MOV R3, UR25 ;  /* 0x0000001900037c02 */ /* 0x002fee0008000f00 */
.L_x_171:
[----:B-1----:R1:W2:Y:S02]  /*8d20*/  SYNCS.PHASECHK.TRANS64.TRYWAIT P1, [R3+URZ+0x120], R8 ;  /* 0x00012008030075a7 */ /* 0x0022a400080211ff */
[----:B--2---:R-:W-:Y:S05]  /*8d30*/  @!P1 NANOSLEEP.SYNCS 0x989680 ;  /* 0x009896800000995d */ /* 0x004fea0003900000 */
[----:B------:R-:W2:Y:S02]  /*8d40*/  @!P1 SYNCS.PHASECHK.TRANS64 P1, [R3+URZ+0x120], R8 ;  /* 0x00012008030095a7 */ /* 0x000ea400080210ff */
[----:B--2---:R-:W-:Y:S05]  /*8d50*/  @!P1 BRA `(.L_x_171) ;  /* 0xfffffffc00f09947 */ /* 0x004fea000383ffff */
[----:B------:R-:W-:Y:S05]  /*8d60*/  BRA `(.L_x_172) ;  /* 0xffffffc000bc7947 */ /* 0x000fea000383ffff */
.L_x_88:
[----:B------:R-:W-:Y:S07]  /*8d70*/  MOV R3, UR25 ;  /* 0x0000001900037c02 */ /* 0x000fee0008000f00 */
.L_x_173:
[----:B-1----:R1:W2:Y:S02]  /*8d80*/  SYNCS.PHASECHK.TRANS64.TRYWAIT P0, [R3+URZ+0x128], R8 ;  /* 0x00012808030075a7 */ /* 0x0022a400080011ff */
[----:B--2---:R-:W-:Y:S05]  /*8d90*/  @!P0 NANOSLEEP.SYNCS 0x989680 ;  /* 0x009896800000895d */ /* 0x004fea0003900000 */
[----:B------:R-:W2:Y:S02]  /*8da0*/  @!P0 SYNCS.PHASECHK.TRANS64 P0, [R3+URZ+0x128], R8 ;  /* 0x00012808030085a7 */ /* 0x000ea400080010ff */
[----:B--2---:R-:W-:Y:S05]  /*8db0*/  @!P0 BRA `(.L_x_173) ;  /* 0xfffffffc00f08947 */ /* 0x004fea000383ffff */
[----:B------:R-:W-:Y:S05]  /*8dc0*/  BRA `(.L_x_174) ;  /* 0xffffffc000fc7947 */ /* 0x000fea000383ffff */
.L_x_90:
[----:B-1----:R-:W-:-:S07]  /*8dd0*/  MOV R0, UR25 ;  /* 0x0000001900007c02 */ /* 0x002fce0008000f00 */
.L_x_175:
[----:B-1----:R1:W2:Y:S02]  /*8de0*/  SYNCS.PHASECHK.TRANS64.TRYWAIT P0, [R0+URZ+0x120], R3 ;  /* 0x00012003000075a7 */ /* 0x0022a400080011ff */
[----:B--2---:R-:W-:Y:S05]  /*8df0*/  @!P0 NANOSLEEP.SYNCS 0x989680 ;  /* 0x009896800000895d */ /* 0x004fea0003900000 */
[----:B------:R-:W2:Y:S02]  /*8e00*/  @!P0 SYNCS.PHASECHK.TRANS64 P0, [R0+URZ+0x120], R3 ;  /* 0x00012003000085a7 */ /* 0x000ea400080010ff */
[----:B--2---:R-:W-:Y:S05]  /*8e10*/  @!P0 BRA `(.L_x_175) ;  /* 0xfffffffc00f08947 */ /* 0x004fea000383ffff */
[----:B------:R-:W-:Y:S05]  /*8e20*/  BRA `(.L_x_176) ;  /* 0xffffffc400687947 */ /* 0x000fea000383ffff */
.L_x_92:
[----:B------:R-:W-:Y:S07]  /*8e30*/  MOV R0, UR48 ;  /* 0x0000003000007c02 */ /* 0x000fee0008000f00 */
.L_x_177:
[----:B-1----:R1:W2:Y:S02]  /*8e40*/  SYNCS.PHASECHK.TRANS64.TRYWAIT P0, [R0+URZ+0x140], R3 ;  /* 0x00014003000075a7 */ /* 0x0022a400080011ff */
[----:B--2---:R-:W-:Y:S05]  /*8e50*/  @!P0 NANOSLEEP.SYNCS 0x989680 ;  /* 0x009896800000895d */ /* 0x004fea0003900000 */
[----:B------:R-:W2:Y:S02]  /*8e60*/  @!P0 SYNCS.PHASECHK.TRANS64 P0, [R0+URZ+0x140], R3 ;  /* 0x00014003000085a7 */ /* 0x000ea400080010ff */
[----:B--2---:R-:W-:Y:S05]  /*8e70*/  @!P0 BRA `(.L_x_177) ;  /* 0xfffffffc00f08947 */ /* 0x004fea000383ffff */
[----:B------:R-:W-:Y:S05]  /*8e80*/  BRA `(.L_x_178) ;  /* 0xffffffc8004c7947 */ /* 0x000fea000383ffff */
.L_x_103:
[----:B---3--:R3:W1:Y:S02]  /*8e90*/  SYNCS.PHASECHK.TRANS64.TRYWAIT P1, [R0+URZ+0x110], R3 ;  /* 0x00011003000075a7 */ /* 0x00866400080211ff */
[----:B-1----:R-:W-:Y:S05]  /*8ea0*/  @!P1 NANOSLEEP.SYNCS 0x989680 ;  /* 0x009896800000995d */ /* 0x002fea0003900000 */
[----:B------:R-:W1:Y:S02]  /*8eb0*/  @!P1 SYNCS.PHASECHK.TRANS64 P1, [R0+URZ+0x110], R3 ;  /* 0x00011003000095a7 */ /* 0x000e6400080210ff */
[----:B-1----:R-:W-:Y:S05]  /*8ec0*/  @!P1 BRA `(.L_x_103) ;  /* 0xfffffffc00f09947 */ /* 0x002fea000383ffff */
[----:B------:R-:W-:Y:S05]  /*8ed0*/  BRA `(.L_x_102) ;  /* 0xffffffd8000c7947 */ /* 0x000fea000383ffff */
.L_x_105:
[----:B----4-:R4:W1:Y:S02]  /*8ee0*/  SYNCS.PHASECHK.TRANS64.TRYWAIT P0, [R113+URZ+0x150], R4 ;  /* 0x00015004710075a7 */ /* 0x01086400080011ff */
[----:B-1----:R-:W-:Y:S05]  /*8ef0*/  @!P0 NANOSLEEP.SYNCS 0x989680 ;  /* 0x009896800000895d */ /* 0x002fea0003900000 */
[----:B------:R-:W1:Y:S02]  /*8f00*/  @!P0 SYNCS.PHASECHK.TRANS64 P0, [R113+URZ+0x150], R4 ;  /* 0x00015004710085a7 */ /* 0x000e6400080010ff */
[----:B-1----:R-:W-:Y:S05]  /*8f10*/  @!P0 BRA `(.L_x_105) ;  /* 0xfffffffc00f08947 */ /* 0x002fea000383ffff */
[----:B------:R-:W-:Y:S05]  /*8f20*/  BRA `(.L_x_104) ;  /* 0xffffffd8005c7947 */ /* 0x000fea000383ffff */
.L_x_114:
[----:B---3--:R3:W4:Y:S02]  /*8f30*/  SYNCS.PHASECHK.TRANS64.TRYWAIT P0, [R121+URZ+0x110], R4 ;  /* 0x00011004790075a7 */ /* 0x00872400080011ff */
[----:B----4-:R-:W-:Y:S05]  /*8f40*/  @!P0 NANOSLEEP.SYNCS 0x989680 ;  /* 0x009896800000895d */ /* 0x010fea0003900000 */
[----:B------:R-:W4:Y:S02]  /*8f50*/  @!P0 SYNCS.PHASECHK.TRANS64 P0, [R121+URZ+0x110], R4 ;  /* 0x00011004790085a7 */ /* 0x000f2400080010ff */
[----:B----4-:R-:W-:Y:S05]  /*8f60*/  @!P0 BRA `(.L_x_114) ;  /* 0xfffffffc00f08947 */ /* 0x010fea000383ffff */
[----:B------:R-:W-:Y:S05]  /*8f70*/  BRA `(.L_x_113) ;  /* 0xffffffe400607947 */ /* 0x000fea000383ffff */
        .weak           $__internal_0_$__cuda_sm10x_tcgen05_guardrail_trap_col_being_dealloced_not_returned_by_alloc
        .type           $__internal_0_$__cuda_sm10x_tcgen05_guardrail_trap_col_being_dealloced_not_returned_by_alloc,@function
        .size           $__internal_0_$__cuda_sm10x_tcgen05_guardrail_trap_col_being_dealloced_not_returned_by_alloc,($__internal_1_$__cuda_sm10x_tcgen05_guardrail_trap_phase_invalid_during_alloc - $__internal_0_$__cuda_sm10x_tcgen05_guardrail_trap_col_being_dealloced_not_returned_by_alloc)
$__internal_0_$__cuda_sm10x_tcgen05_guardrail_trap_col_being_dealloced_not_returned_by_alloc:
[----:B------:R-:W-:Y:S05]  /*8f80*/  BPT.TRAP 0x1 ;  /* 0x000000040000795c */ /* 0x000fea0000300000 */
[----:B------:R-:W-:-:S04]  /*8f90*/  HFMA2 R3, -RZ, RZ, 0, 0 ;  /* 0x00000000ff037431 */ /* 0x000fc800000001ff */
[----:B------:R-:W-:Y:S05]  /*8fa0*/  RET.REL.NODEC R2 `(_ZN7cutlass13device_kernelINS_4conv6kernel13ConvUniversalINS1_16ConvProblemShapeILNS1_8OperatorE0ELi2EEENS1_10collective14CollectiveConvINS1_47MainloopSm100TmaUmmaWarpSpecializedImplicitGemmILS5_0ELi17ELi2ELi1ELi2EN4cute5tupleIJNSA_1CILi2EEENSC_ILi1EEESE_EEEEENSB_IJNSC_ILi64EEENSC_ILi128EEENSB_IJSH_EEEEEENS_12float_e4m3_tESL_NSA_8TiledMMAINSA_8MMA_AtomIJNSA_10MMA_TraitsINSA_19SM100_MMA_F8F6F4_SSEJSL_SL_fSH_SI_NSA_17integral_constantINSA_4UMMA5MajorELSS_0EEEST_NSQ_INSR_7ScaleInELSU_0EEESV_EEEEEENSA_6LayoutINSB_IJSE_SE_SE_EEENSB_IJNSC_ILi0EEES10_S10_EEEEENSB_IJNSA_10UnderscoreES13_S13_EEEEENS7_6detail27Sm100ImplicitGemmTileTraitsINSA_20SM90_TMA_LOAD_IM2COLENSA_14ComposedLayoutINSA_7SwizzleILi2ELi4ELi3EEENSA_18smem_ptr_flag_bitsILi8EEENSY_INSB_IJNSC_ILi8EEESH_EEENSB_IJSH_SE_EEEEEEEvEENS17_INSA_23SM90_TMA_LOAD_MULTICASTES1I_vEEEENS_8epilogue10collective18CollectiveEpilogueINS1N_23Sm100TmaWarpSpecializedILi2ELi2ELi32ELb0ELb0EEEJSK_NSB_IJNSY_ISH_SE_EES1S_EEESL_NSB_IJNSB_IJlllEEESE_S10_EEESL_S1V_NS1N_6fusion15FusionCallbacksIS1R_NS1W_17LinearCombinationISL_fSL_fLNS_15FloatRoundStyleE2EEESK_S1T_JEEENSA_5SM1004TMEM4LOAD26SM100_TMEM_LOAD_16dp32b32xES18_S1I_NSA_39AutoVectorizingCopyWithAssumedAlignmentILi128EEENSA_21SM90_TMA_STORE_IM2COLES1I_S27_S27_EEEvvEEEEvNT_6ParamsE) ;  /* 0xffffff7002147950 */ /* 0x000fea0003c3ffff */
        .weak           $__internal_1_$__cuda_sm10x_tcgen05_guardrail_trap_phase_invalid_during_alloc
        .type           $__internal_1_$__cuda_sm10x_tcgen05_guardrail_trap_phase_invalid_during_alloc,@function
        .size           $__internal_1_$__cuda_sm10x_tcgen05_guardrail_trap_phase_invalid_during_alloc,($__internal_2_$__cuda_sm10x_tcgen05_guardrail_trap_unallocated_columns_being_dealloced - $__internal_1_$__cuda_sm10x_tcgen05_guardrail_trap_phase_invalid_during_alloc)
$__internal_1_$__cuda_sm10x_tcgen05_guardrail_trap_phase_invalid_during_alloc:
[----:B------:R-:W-:Y:S05]  /*8fb0*/  BPT.TRAP 0x1 ;  /* 0x000000040000795c */ /* 0x000fea0000300000 */
[----:B------:R-:W-:-:S04]  /*8fc0*/  MOV R3, 0x0 ;  /* 0x0000000000037802 */ /* 0x000fc80000000f00 */
[----:B------:R-:W-:Y:S05]  /*8fd0*/  RET.REL.NODEC R2 `(_ZN7cutlass13device_kernelINS_4conv6kernel13ConvUniversalINS1_16ConvProblemShapeILNS1_8OperatorE0ELi2EEENS1_10collective14CollectiveConvINS1_47MainloopSm100TmaUmmaWarpSpecializedImplicitGemmILS5_0ELi17ELi2ELi1ELi2EN4cute5tupleIJNSA_1CILi2EEENSC_ILi1EEESE_EEEEENSB_IJNSC_ILi64EEENSC_ILi128EEENSB_IJSH_EEEEEENS_12float_e4m3_tESL_NSA_8TiledMMAINSA_8MMA_AtomIJNSA_10MMA_TraitsINSA_19SM100_MMA_F8F6F4_SSEJSL_SL_fSH_SI_NSA_17integral_constantINSA_4UMMA5MajorELSS_0EEEST_NSQ_INSR_7ScaleInELSU_0EEESV_EEEEEENSA_6LayoutINSB_IJSE_SE_SE_EEENSB_IJNSC_ILi0EEES10_S10_EEEEENSB_IJNSA_10UnderscoreES13_S13_EEEEENS7_6detail27Sm100ImplicitGemmTileTraitsINSA_20SM90_TMA_LOAD_IM2COLENSA_14ComposedLayoutINSA_7SwizzleILi2ELi4ELi3EEENSA_18smem_ptr_flag_bitsILi8EEENSY_INSB_IJNSC_ILi8EEESH_EEENSB_IJSH_SE_EEEEEEEvEENS17_INSA_23SM90_TMA_LOAD_MULTICASTES1I_vEEEENS_8epilogue10collective18CollectiveEpilogueINS1N_23Sm100TmaWarpSpecializedILi2ELi2ELi32ELb0ELb0EEEJSK_NSB_IJNSY_ISH_SE_EES1S_EEESL_NSB_IJNSB_IJlllEEESE_S10_EEESL_S1V_NS1N_6fusion15FusionCallbacksIS1R_NS1W_17LinearCombinationISL_fSL_fLNS_15FloatRoundStyleE2EEESK_S1T_JEEENSA_5SM1004TMEM4LOAD26SM100_TMEM_LOAD_16dp32b32xES18_S1I_NSA_39AutoVectorizingCopyWithAssumedAlignmentILi128EEENSA_21SM90_TMA_STORE_IM2COLES1I_S27_S27_EEEvvEEEEvNT_6ParamsE) ;  /* 0xffffff7002087950 */ /* 0x000fea0003c3ffff */
        .weak           $__internal_2_$__cuda_sm10x_tcgen05_guardrail_trap_unallocated_columns_being_dealloced
        .type           $__internal_2_$__cuda_sm10x_tcgen05_guardrail_trap_unallocated_columns_being_dealloced,@function
        .size           $__internal_2_$__cuda_sm10x_tcgen05_guardrail_trap_unallocated_columns_being_dealloced,(.L_x_180 - $__internal_2_$__cuda_sm10x_tcgen05_guardrail_trap_unallocated_columns_being_dealloced)
$__internal_2_$__cuda_sm10x_tcgen05_guardrail_trap_unallocated_columns_being_dealloced:
[----:B------:R-:W-:Y:S05]  /*8fe0*/  BPT.TRAP 0x1 ;  /* 0x000000040000795c */ /* 0x000fea0000300000 */
[----:B------:R-:W-:-:S04]  /*8ff0*/  HFMA2 R3, -RZ, RZ, 0, 0 ;  /* 0x00000000ff037431 */ /* 0x000fc800000001ff */
[----:B------:R-:W-:Y:S05]  /*9000*/  RET.REL.NODEC R2 `(_ZN7cutlass13device_kernelINS_4conv6kernel13ConvUniversalINS1_16ConvProblemShapeILNS1_8OperatorE0ELi2EEENS1_10collective14CollectiveConvINS1_47MainloopSm100TmaUmmaWarpSpecializedImplicitGemmILS5_0ELi17ELi2ELi1ELi2EN4cute5tupleIJNSA_1CILi2EEENSC_ILi1EEESE_EEEEENSB_IJNSC_ILi64EEENSC_ILi128EEENSB_IJSH_EEEEEENS_12float_e4m3_tESL_NSA_8TiledMMAINSA_8MMA_AtomIJNSA_10MMA_TraitsINSA_19SM100_MMA_F8F6F4_SSEJSL_SL_fSH_SI_NSA_17integral_constantINSA_4UMMA5MajorELSS_0EEEST_NSQ_INSR_7ScaleInELSU_0EEESV_EEEEEENSA_6LayoutINSB_IJSE_SE_SE_EEENSB_IJNSC_ILi0EEES10_S10_EEEEENSB_IJNSA_10UnderscoreES13_S13_EEEEENS7_6detail27Sm100ImplicitGemmTileTraitsINSA_20SM90_TMA_LOAD_IM2COLENSA_14ComposedLayoutINSA_7SwizzleILi2ELi4ELi3EEENSA_18smem_ptr_flag_bitsILi8EEENSY_INSB_IJNSC_ILi8EEESH_EEENSB_IJSH_SE_EEEEEEEvEENS17_INSA_23SM90_TMA_LOAD_MULTICASTES1I_vEEEENS_8epilogue10collective18CollectiveEpilogueINS1N_23Sm100TmaWarpSpecializedILi2ELi2ELi32ELb0ELb0EEEJSK_NSB_IJNSY_ISH_SE_EES1S_EEESL_NSB_IJNSB_IJlllEEESE_S10_EEESL_S1V_NS1N_6fusion15FusionCallbacksIS1R_NS1W_17LinearCombinationISL_fSL_fLNS_15FloatRoundStyleE2EEESK_S1T_JEEENSA_5SM1004TMEM4LOAD26SM100_TMEM_LOAD_16dp32b32xES18_S1I_NSA_39AutoVectorizingCopyWithAssumedAlignmentILi128EEENSA_21SM90_TMA_STORE_IM2COLES1I_S27_S27_EEEvvEEEEvNT_6ParamsE) ;  /* 0xffffff6c02fc7950 */ /* 0x000fea0003c3ffff */
.L_x_179:
[----:B------:R-:W-:-:S00]  /*9010*/  BRA `(.L_x_179) ;  /* 0xfffffffc00fc7947 */ /* 0x000fc0000383ffff */
[----:B------:R-:W-:-:S00]  /*9020*/  NOP ;  /* 0x0000000000007918 */ /* 0x000fc00000000000 */
        /* <DEDUP_REMOVED lines=13> */
.L_x_180:


//--------------------- .nv.global.init           --------------------------
	.section	.nv.global.init,"aw",@progbits
.nv.global.init:
	.type		$str$29,@object
	.size		$str$29,($str$30 - $str$29)
$str$29:
        /*0000*/ 	.byte	0x28, 0x61, 0x64, 0x64, 0x72, 0x65, 0x73, 0x73, 0x20, 0x26, 0x20, 0x6d, 0x61, 0x73, 0x6b, 0x29
        /*0010*/ 	.byte	0x20, 0x3d, 0x3d, 0x20, 0x30, 0x00
	.type		$str$30,@object
	.size		$str$30,($str$28 - $str$30)
$str$30:
        /*0016*/ 	.byte	0x2f, 0x74, 0x6d, 0x70, 0x2f, 0x63, 0x75, 0x74, 0x6c, 0x61, 0x73, 0x73, 0x5f, 0x73, 0x77, 0x65
        /*0026*/ 	.byte	0x65, 0x70, 0x5f, 0x73, 0x72, 0x63, 0x2f, 0x69, 0x6e, 0x63, 0x6c, 0x75, 0x64, 0x65, 0x2f, 0x63
        /*0036*/ 	.byte	0x75, 0x74, 0x65, 0x2f, 0x70, 0x6f, 0x69, 0x6e, 0x74, 0x65, 0x72, 0x5f, 0x66, 0x6c, 0x61, 0x67
        /*0046*/ 	.byte	0x67, 0x65, 0x64, 0x2e, 0x68, 0x70, 0x70, 0x00
	.type		$str$28,@object
	.size		$str$28,($str$27 - $str$28)
$str$28:
        /*004e*/ 	.byte	0x2f, 0x74, 0x6d, 0x70, 0x2f, 0x63, 0x75, 0x74, 0x6c, 0x61, 0x73, 0x73, 0x5f, 0x73, 0x77, 0x65
        /*005e*/ 	.byte	0x65, 0x70, 0x5f, 0x73, 0x72, 0x63, 0x2f, 0x69, 0x6e, 0x63, 0x6c, 0x75, 0x64, 0x65, 0x2f, 0x63
        /*006e*/ 	.byte	0x75, 0x74, 0x65, 0x2f, 0x61, 0x74, 0x6f, 0x6d, 0x2f, 0x63, 0x6f, 0x70, 0x79, 0x5f, 0x74, 0x72
        /*007e*/ 	.byte	0x61, 0x69, 0x74, 0x73, 0x5f, 0x73, 0x6d, 0x31, 0x30, 0x30, 0x2e, 0x68, 0x70, 0x70, 0x00
	.type		$str$27,@object
	.size		$str$27,(__unnamed_1 - $str$27)
$str$27:
        /*008d*/ 	.byte	0x28, 0x28, 0x75, 0x69, 0x6e, 0x74, 0x33, 0x32, 0x5f, 0x74, 0x28, 0x74, 0x68, 0x72, 0x65, 0x61
        /*009d*/ 	.byte	0x64, 0x49, 0x64, 0x78, 0x2e, 0x78, 0x29, 0x20, 0x2f, 0x20, 0x33, 0x32, 0x29, 0x20, 0x25, 0x20
        /*00ad*/ 	.byte	0x34, 0x29, 0x20, 0x3d, 0x3d, 0x20, 0x28, 0x28, 0x28, 0x74, 0x6d, 0x65, 0x6d, 0x5f, 0x61, 0x64
        /*00bd*/ 	.byte	0x64, 0x72, 0x20, 0x3e, 0x3e, 0x20, 0x31, 0x36, 0x29, 0x20, 0x2f, 0x20, 0x33, 0x32, 0x29, 0x20
        /*00cd*/ 	.byte	0x25, 0x20, 0x34, 0x29, 0x00
	.type		__unnamed_1,@object
	.size		__unnamed_1,(__unnamed_2 - __unnamed_1)
__unnamed_1:
        /*00d2*/ 	.byte	0x61, 0x75, 0x74, 0x6f, 0x20, 0x63, 0x75, 0x74, 0x65, 0x3a, 0x3a, 0x61, 0x73, 0x5f, 0x70, 0x6f
        /* <DEDUP_REMOVED lines=24> */
        /*0262*/ 	.byte	0x3c, 0x34, 0x30, 0x39, 0x36, 0x3e, 0x3e, 0x3e, 0x3e, 0x5d, 0x00
	.type		__unnamed_2,@object
	.size		__unnamed_2,(.L_2 - __unnamed_2)
__unnamed_2:
        /* <DEDUP_REMOVED lines=40> */
        /*04ed*/ 	.byte	0x74, 0x65, 0x3a, 0x3a, 0x43, 0x3c, 0x30, 0x3e, 0x3e, 0x3e, 0x3e, 0x5d, 0x00
.L_2:


//--------------------- .nv.shared._ZN7cutlass13device_kernelINS_4conv6kernel13ConvUniversalINS1_16ConvProblemShapeILNS1_8OperatorE0ELi2EEENS1_10collective14CollectiveConvINS1_47MainloopSm100TmaUmmaWarpSpecializedImplicitGemmILS5_0ELi17ELi2ELi1ELi2EN4cute5tupleIJNSA_1CILi2EEENSC_ILi1EEESE_EEEEENSB_IJNSC_ILi64EEENSC_ILi128EEENSB_IJSH_EEEEEENS_12float_e4m3_tESL_NSA_8TiledMMAINSA_8MMA_AtomIJNSA_10MMA_TraitsINSA_19SM100_MMA_F8F6F4_SSEJSL_SL_fSH_SI_NSA_17integral_constantINSA_4UMMA5MajorELSS_0EEEST_NSQ_INSR_7ScaleInELSU_0EEESV_EEEEEENSA_6LayoutINSB_IJSE_SE_SE_EEENSB_IJNSC_ILi0EEES10_S10_EEEEENSB_IJNSA_10UnderscoreES13_S13_EEEEENS7_6detail27Sm100ImplicitGemmTileTraitsINSA_20SM90_TMA_LOAD_IM2COLENSA_14ComposedLayoutINSA_7SwizzleILi2ELi4ELi3EEENSA_18smem_ptr_flag_bitsILi8EEENSY_INSB_IJNSC_ILi8EEESH_EEENSB_IJSH_SE_EEEEEEEvEENS17_INSA_23SM90_TMA_LOAD_MULTICASTES1I_vEEEENS_8epilogue10collective18CollectiveEpilogueINS1N_23Sm100TmaWarpSpecializedILi2ELi2ELi32ELb0ELb0EEEJSK_NSB_IJNSY_ISH_SE_EES1S_EEESL_NSB_IJNSB_IJlllEEESE_S10_EEESL_S1V_NS1N_6fusion15FusionCallbacksIS1R_NS1W_17LinearCombinationISL_fSL_fLNS_15FloatRoundStyleE2EEESK_S1T_JEEENSA_5SM1004TMEM4LOAD26SM100_TMEM_LOAD_16dp32b32xES18_S1I_NSA_39AutoVectorizingCopyWithAssumedAlignmentILi128EEENSA_21SM90_TMA_STORE_IM2COLES1I_S27_S27_EEEvvEEEEvNT_6ParamsE --------------------------
	.section	.nv.shared._ZN7cutlass13device_kernelINS_4conv6kernel13ConvUniversalINS1_16ConvProblemShapeILNS1_8OperatorE0ELi2EEENS1_10collective14CollectiveConvINS1_47MainloopSm100TmaUmmaWarpSpecializedImplicitGemmILS5_0ELi17ELi2ELi1ELi2EN4cute5tupleIJNSA_1CILi2EEENSC_ILi1EEESE_EEEEENSB_IJNSC_ILi64EEENSC_ILi128EEENSB_IJSH_EEEEEENS_12float_e4m3_tESL_NSA_8TiledMMAINSA_8MMA_AtomIJNSA_10MMA_TraitsINSA_19SM100_MMA_F8F6F4_SSEJSL_SL_fSH_SI_NSA_17integral_constantINSA_4UMMA5MajorELSS_0EEEST_NSQ_INSR_7ScaleInELSU_0EEESV_EEEEEENSA_6LayoutINSB_IJSE_SE_SE_EEENSB_IJNSC_ILi0EEES10_S10_EEEEENSB_IJNSA_10UnderscoreES13_S13_EEEEENS7_6detail27Sm100ImplicitGemmTileTraitsINSA_20SM90_TMA_LOAD_IM2COLENSA_14ComposedLayoutINSA_7SwizzleILi2ELi4ELi3EEENSA_18smem_ptr_flag_bitsILi8EEENSY_INSB_IJNSC_ILi8EEESH_EEENSB_IJSH_SE_EEEEEEEvEENS17_INSA_23SM90_TMA_LOAD_MULTICASTES1I_vEEEENS_8epilogue10collective18CollectiveEpilogueINS1N_23Sm100TmaWarpSpecializedILi2ELi2ELi32ELb0ELb0EEEJSK_NSB_IJNSY_ISH_SE_EES1S_EEESL_NSB_IJNSB_IJlllEEESE_S10_EEESL_S1V_NS1N_6fusion15FusionCallbacksIS1R_NS1W_17LinearCombinationISL_fSL_fLNS_15FloatRoundStyleE2EEESK_S1T_JEEENSA_5SM1004TMEM4LOAD26SM100_TMEM_LOAD_16dp32b32xES18_S1I_NSA_39AutoVectorizingCopyWithAssumedAlignmentILi128EEENSA_21SM90_TMA_STORE_IM2COLES1I_S27_S27_EEEvvEEEEvNT_6ParamsE,"aw",@nobits
	.sectionflags	@""
	.align	16
	.zero		1024


//--------------------- .nv.shared.reserved.0     --------------------------
	.section	.nv.shared.reserved.0,"aw",@nobits
	.weak		__nv_reservedSMEM_offset_0_alias
	.size		__nv_reservedSMEM_offset_0_alias, 0, 64
	.other		__nv_reservedSMEM_offset_0_alias,@"STO_CUDA_RESERVED_SHARED STV_DEFAULT"
__nv_reservedSMEM_offset_0_alias:
	.zero		0
.nv.shared.reserved.0:
	.zero		64
	.weak		__nv_reservedSMEM_tcgen05_partition
	.type		__nv_reservedSMEM_tcgen05_partition,@object
	.size		__nv_reservedSMEM_tcgen05_partition,(.L_0 - __nv_reservedSMEM_tcgen05_partition)
__nv_reservedSMEM_tcgen05_partition:
	.zero		32
.L_0:


//--------------------- .nv.global                --------------------------
	.section	.nv.global,"aw",@nobits
.nv.global:
	.type		_ZN39_INTERNAL_be5dd80c_4_k_cu_32f1d731_40464cute1_E,@object
	.size		_ZN39_INTERNAL_be5dd80c_4_k_cu_32f1d731_40464cute1_E,(_ZN39_INTERNAL_be5dd80c_4_k_cu_32f1d731_40464cuda3std3__45__cpo6cbeginE - _ZN39_INTERNAL_be5dd80c_4_k_cu_32f1d731_40464cute1_E)
_ZN39_INTERNAL_be5dd80c_4_k_cu_32f1d731_40464cute1_E:
	.zero		1
	.type		_ZN39_INTERNAL_be5dd80c_4_k_cu_32f1d731_40464cuda3std3__45__cpo6cbeginE,@object
	.size		_ZN39_INTERNAL_be5dd80c_4_k_cu_32f1d731_40464cuda3std3__45__cpo6cbeginE,(_ZN39_INTERNAL_be5dd80c_4_k_cu_32f1d731_40464cuda3std3__48in_placeE - _ZN39_INTERNAL_be5dd80c_4_k_cu_32f1d731_40464cuda3std3__45__cpo6cbeginE)
_ZN39_INTERNAL_be5dd80c_4_k_cu_32f1d731_40464cuda3std3__45__cpo6cbeginE:
	.zero		1
	.type		_ZN39_INTERNAL_be5dd80c_4_k_cu_32f1d731_40464cuda3std3__48in_placeE,@object
	.size		_ZN39_INTERNAL_be5dd80c_4_k_cu_32f1d731_40464cuda3std3__48in_placeE,(_ZN39_INTERNAL_be5dd80c_4_k_cu_32f1d731_40464cuda3std6ranges3__45__cpo9iter_moveE - _ZN39_INTERNAL_be5dd80c_4_k_cu_32f1d731_40464cuda3std3__48in_placeE)
_ZN39_INTERNAL_be5dd80c_4_k_cu_32f1d731_40464cuda3std3__48in_placeE:
	.zero		1
	.type		_ZN39_INTERNAL_be5dd80c_4_k_cu_32f1d731_40464cuda3std6ranges3__45__cpo9iter_moveE,@object
	.size		_ZN39_INTERNAL_be5dd80c_4_k_cu_32f1d731_40464cuda3std6ranges3__45__cpo9iter_moveE,(_ZN39_INTERNAL_be5dd80c_4_k_cu_32f1d731_40464cuda3std3__45__cpo5beginE - _ZN39_INTERNAL_be5dd80c_4_k_cu_32f1d731_40464cuda3std6ranges3__45__cpo9iter_moveE)
_ZN39_INTERNAL_be5dd80c_4_k_cu_32f1d731_40464cuda3std6ranges3__45__cpo9iter_moveE:
	.zero		1
	.type		_ZN39_INTERNAL_be5dd80c_4_k_cu_32f1d731_40464cuda3std3__45__cpo5beginE,@object
	.size		_ZN39_INTERNAL_be5dd80c_4_k_cu_32f1d731_40464cuda3std3__45__cpo5beginE,(_ZN39_INTERNAL_be5dd80c_4_k_cu_32f1d731_40464cuda3std3__441_GLOBAL__N__be5dd80c_4_k_cu_32f1d731_40466ignoreE - _ZN39_INTERNAL_be5dd80c_4_k_cu_32f1d731_40464cuda3std3__45__cpo5beginE)
_ZN39_INTERNAL_be5dd80c_4_k_cu_32f1d731_40464cuda3std3__45__cpo5beginE:
	.zero		1
	.type		_ZN39_INTERNAL_be5dd80c_4_k_cu_32f1d731_40464cuda3std3__441_GLOBAL__N__be5dd80c_4_k_cu_32f1d731_40466ignoreE,@object
	.size		_ZN39_INTERNAL_be5dd80c_4_k_cu_32f1d731_40464cuda3std3__441_GLOBAL__N__be5dd80c_4_k_cu_32f1d731_40466ignoreE,(_ZN39_INTERNAL_be5dd80c_4_k_cu_32f1d731_40464cute7productE - _ZN39_INTERNAL_be5dd80c_4_k_cu_32f1d731_40464cuda3std3__441_GLOBAL__N__be5dd80c_4_k_cu_32f1d731_40466ignoreE)
_ZN39_INTERNAL_be5dd80c_4_k_cu_32f1d731_40464cuda3std3__441_GLOBAL__N__be5dd80c_4_k_cu_32f1d731_40466ignoreE:
	.zero		1
	.type		_ZN39_INTERNAL_be5dd80c_4_k_cu_32f1d731_40464cute7productE,@object
	.size		_ZN39_INTERNAL_be5dd80c_4_k_cu_32f1d731_40464cute7productE,(_ZN39_INTERNAL_be5dd80c_4_k_cu_32f1d731_40464cuda3std3__45__cpo3endE - _ZN39_INTERNAL_be5dd80c_4_k_cu_32f1d731_40464cute7productE)
_ZN39_INTERNAL_be5dd80c_4_k_cu_32f1d731_40464cute7productE:
	.zero		1
	.type		_ZN39_INTERNAL_be5dd80c_4_k_cu_32f1d731_40464cuda3std3__45__cpo3endE,@object
	.size		_ZN39_INTERNAL_be5dd80c_4_k_cu_32f1d731_40464cuda3std3__45__cpo3endE,(_ZN39_INTERNAL_be5dd80c_4_k_cu_32f1d731_40464cuda3std3__419piecewise_constructE - _ZN39_INTERNAL_be5dd80c_4_k_cu_32f1d731_40464cuda3std3__45__cpo3endE)
_ZN39_INTERNAL_be5dd80c_4_k_cu_32f1d731_40464cuda3std3__45__cpo3endE:
	.zero		1
	.type		_ZN39_INTERNAL_be5dd80c_4_k_cu_32f1d731_40464cuda3std3__419piecewise_constructE,@object
	.size		_ZN39_INTERNAL_be5dd80c_4_k_cu_32f1d731_40464cuda3std3__419piecewise_constructE,(_ZN39_INTERNAL_be5dd80c_4_k_cu_32f1d731_40464cuda3std3__45__cpo4cendE - _ZN39_INTERNAL_be5dd80c_4_k_cu_32f1d731_40464cuda3std3__419piecewise_constructE)
_ZN39_INTERNAL_be5dd80c_4_k_cu_32f1d731_40464cuda3std3__419piecewise_constructE:
	.zero		1
	.type		_ZN39_INTERNAL_be5dd80c_4_k_cu_32f1d731_40464cuda3std3__45__cpo4cendE,@object
	.size		_ZN39_INTERNAL_be5dd80c_4_k_cu_32f1d731_40464cuda3std3__45__cpo4cendE,(_ZN39_INTERNAL_be5dd80c_4_k_cu_32f1d731_40464cuda3std6ranges3__45__cpo4swapE - _ZN39_INTERNAL_be5dd80c_4_k_cu_32f1d731_40464cuda3std3__45__cpo4cendE)
_ZN39_INTERNAL_be5dd80c_4_k_cu_32f1d731_40464cuda3std3__45__cpo4cendE:
	.zero		1
	.type		_ZN39_INTERNAL_be5dd80c_4_k_cu_32f1d731_40464cuda3std6ranges3__45__cpo4swapE,@object
	.size		_ZN39_INTERNAL_be5dd80c_4_k_cu_32f1d731_40464cuda3std6ranges3__45__cpo4swapE,(.L_10 - _ZN39_INTERNAL_be5dd80c_4_k_cu_32f1d731_40464cuda3std6ranges3__45__cpo4swapE)
_ZN39_INTERNAL_be5dd80c_4_k_cu_32f1d731_40464cuda3std6ranges3__45__cpo4swapE:
	.zero		1
.L_10:


//--------------------- .nv.constant0._ZN7cutlass13device_kernelINS_4conv6kernel13ConvUniversalINS1_16ConvProblemShapeILNS1_8OperatorE0ELi2EEENS1_10collective14CollectiveConvINS1_47MainloopSm100TmaUmmaWarpSpecializedImplicitGemmILS5_0ELi17ELi2ELi1ELi2EN4cute5tupleIJNSA_1CILi2EEENSC_ILi1EEESE_EEEEENSB_IJNSC_ILi64EEENSC_ILi128EEENSB_IJSH_EEEEEENS_12float_e4m3_tESL_NSA_8TiledMMAINSA_8MMA_AtomIJNSA_10MMA_TraitsINSA_19SM100_MMA_F8F6F4_SSEJSL_SL_fSH_SI_NSA_17integral_constantINSA_4UMMA5MajorELSS_0EEEST_NSQ_INSR_7ScaleInELSU_0EEESV_EEEEEENSA_6LayoutINSB_IJSE_SE_SE_EEENSB_IJNSC_ILi0EEES10_S10_EEEEENSB_IJNSA_10UnderscoreES13_S13_EEEEENS7_6detail27Sm100ImplicitGemmTileTraitsINSA_20SM90_TMA_LOAD_IM2COLENSA_14ComposedLayoutINSA_7SwizzleILi2ELi4ELi3EEENSA_18smem_ptr_flag_bitsILi8EEENSY_INSB_IJNSC_ILi8EEESH_EEENSB_IJSH_SE_EEEEEEEvEENS17_INSA_23SM90_TMA_LOAD_MULTICASTES1I_vEEEENS_8epilogue10collective18CollectiveEpilogueINS1N_23Sm100TmaWarpSpecializedILi2ELi2ELi32ELb0ELb0EEEJSK_NSB_IJNSY_ISH_SE_EES1S_EEESL_NSB_IJNSB_IJlllEEESE_S10_EEESL_S1V_NS1N_6fusion15FusionCallbacksIS1R_NS1W_17LinearCombinationISL_fSL_fLNS_15FloatRoundStyleE2EEESK_S1T_JEEENSA_5SM1004TMEM4LOAD26SM100_TMEM_LOAD_16dp32b32xES18_S1I_NSA_39AutoVectorizingCopyWithAssumedAlignmentILi128EEENSA_21SM90_TMA_STORE_IM2COLES1I_S27_S27_EEEvvEEEEvNT_6ParamsE --------------------------
	.section	.nv.constant0._ZN7cutlass13device_kernelINS_4conv6kernel13ConvUniversalINS1_16ConvProblemShapeILNS1_8OperatorE0ELi2EEENS1_10collective14CollectiveConvINS1_47MainloopSm100TmaUmmaWarpSpecializedImplicitGemmILS5_0ELi17ELi2ELi1ELi2EN4cute5tupleIJNSA_1CILi2EEENSC_ILi1EEESE_EEEEENSB_IJNSC_ILi64EEENSC_ILi128EEENSB_IJSH_EEEEEENS_12float_e4m3_tESL_NSA_8TiledMMAINSA_8MMA_AtomIJNSA_10MMA_TraitsINSA_19SM100_MMA_F8F6F4_SSEJSL_SL_fSH_SI_NSA_17integral_constantINSA_4UMMA5MajorELSS_0EEEST_NSQ_INSR_7ScaleInELSU_0EEESV_EEEEEENSA_6LayoutINSB_IJSE_SE_SE_EEENSB_IJNSC_ILi0EEES10_S10_EEEEENSB_IJNSA_10UnderscoreES13_S13_EEEEENS7_6detail27Sm100ImplicitGemmTileTraitsINSA_20SM90_TMA_LOAD_IM2COLENSA_14ComposedLayoutINSA_7SwizzleILi2ELi4ELi3EEENSA_18smem_ptr_flag_bitsILi8EEENSY_INSB_IJNSC_ILi8EEESH_EEENSB_IJSH_SE_EEEEEEEvEENS17_INSA_23SM90_TMA_LOAD_MULTICASTES1I_vEEEENS_8epilogue10collective18CollectiveEpilogueINS1N_23Sm100TmaWarpSpecializedILi2ELi2ELi32ELb0ELb0EEEJSK_NSB_IJNSY_ISH_SE_EES1S_EEESL_NSB_IJNSB_IJlllEEESE_S10_EEESL_S1V_NS1N_6fusion15FusionCallbacksIS1R_NS1W_17LinearCombinationISL_fSL_fLNS_15FloatRoundStyleE2EEESK_S1T_JEEENSA_5SM1004TMEM4LOAD26SM100_TMEM_LOAD_16dp32b32xES18_S1I_NSA_39AutoVectorizingCopyWithAssumedAlignmentILi128EEENSA_21SM90_TMA_STORE_IM2COLES1I_S27_S27_EEEvvEEEEvNT_6ParamsE,"a",@progbits
	.sectionflags	@""
	.align	4
.nv.constant0._ZN7cutlass13device_kernelINS_4conv6kernel13ConvUniversalINS1_16ConvProblemShapeILNS1_8OperatorE0ELi2EEENS1_10collective14CollectiveConvINS1_47MainloopSm100TmaUmmaWarpSpecializedImplicitGemmILS5_0ELi17ELi2ELi1ELi2EN4cute5tupleIJNSA_1CILi2EEENSC_ILi1EEESE_EEEEENSB_IJNSC_ILi64EEENSC_ILi128EEENSB_IJSH_EEEEEENS_12float_e4m3_tESL_NSA_8TiledMMAINSA_8MMA_AtomIJNSA_10MMA_TraitsINSA_19SM100_MMA_F8F6F4_SSEJSL_SL_fSH_SI_NSA_17integral_constantINSA_4UMMA5MajorELSS_0EEEST_NSQ_INSR_7ScaleInELSU_0EEESV_EEEEEENSA_6LayoutINSB_IJSE_SE_SE_EEENSB_IJNSC_ILi0EEES10_S10_EEEEENSB_IJNSA_10UnderscoreES13_S13_EEEEENS7_6detail27Sm100ImplicitGemmTileTraitsINSA_20SM90_TMA_LOAD_IM2COLENSA_14ComposedLayoutINSA_7SwizzleILi2ELi4ELi3EEENSA_18smem_ptr_flag_bitsILi8EEENSY_INSB_IJNSC_ILi8EEESH_EEENSB_IJSH_SE_EEEEEEEvEENS17_INSA_23SM90_TMA_LOAD_MULTICASTES1I_vEEEENS_8epilogue10collective18CollectiveEpilogueINS1N_23Sm100TmaWarpSpecializedILi2ELi2ELi32ELb0ELb0EEEJSK_NSB_IJNSY_ISH_SE_EES1S_EEESL_NSB_IJNSB_IJlllEEESE_S10_EEESL_S1V_NS1N_6fusion15FusionCallbacksIS1R_NS1W_17LinearCombinationISL_fSL_fLNS_15FloatRoundStyleE2EEESK_S1T_JEEENSA_5SM1004TMEM4LOAD26SM100_TMEM_LOAD_16dp32b32xES18_S1I_NSA_39AutoVectorizingCopyWithAssumedAlignmentILi128EEENSA_21SM90_TMA_STORE_IM2COLES1I_S27_S27_EEEvvEEEEvNT_6ParamsE:
	.zero		2944


//--------------------- SYMBOLS --------------------------

	.type		.nv.reservedSmem.offset0,@object
	.size		.nv.reservedSmem.offset0,0x4
	.type		.nv.reservedSmem.cap,@object
	.size		.nv.reservedSmem.cap,0x4
	.type		__assertfail,@function
